//
// Generated by NVIDIA NVVM Compiler
//
// Compiler Build ID: CL-36424714
// Cuda compilation tools, release 13.0, V13.0.88
// Based on NVVM 20.0.0
//

.version 9.0
.target sm_100
.address_size 64

	// .globl	_Z19computeImageSummaryPfiiiiS_
.extern .func  (.param .b32 func_retval0) vprintf
(
	.param .b64 vprintf_param_0,
	.param .b64 vprintf_param_1
)
;
.global .align 1 .b8 $str[7] = {37, 46, 54, 102, 32, 10};

.visible .entry _Z19computeImageSummaryPfiiiiS_(
	.param .u64 .ptr .align 1 _Z19computeImageSummaryPfiiiiS__param_0,
	.param .u32 _Z19computeImageSummaryPfiiiiS__param_1,
	.param .u32 _Z19computeImageSummaryPfiiiiS__param_2,
	.param .u32 _Z19computeImageSummaryPfiiiiS__param_3,
	.param .u32 _Z19computeImageSummaryPfiiiiS__param_4,
	.param .u64 .ptr .align 1 _Z19computeImageSummaryPfiiiiS__param_5
)
{
	.local .align 8 .b8 	__local_depot0[8];
	.reg .b64 	%SP;
	.reg .b64 	%SPL;
	.reg .pred 	%p<87>;
	.reg .b32 	%r<92>;
	.reg .b32 	%f<52>;
	.reg .b64 	%rd<100>;
	.reg .b64 	%fd<14>;

	mov.u64 	%SPL, __local_depot0;
	cvta.local.u64 	%SP, %SPL;
	ld.param.u64 	%rd59, [_Z19computeImageSummaryPfiiiiS__param_0];
	ld.param.u32 	%r38, [_Z19computeImageSummaryPfiiiiS__param_1];
	ld.param.u32 	%r39, [_Z19computeImageSummaryPfiiiiS__param_2];
	ld.param.u32 	%r82, [_Z19computeImageSummaryPfiiiiS__param_3];
	ld.param.u32 	%r84, [_Z19computeImageSummaryPfiiiiS__param_4];
	ld.param.u64 	%rd58, [_Z19computeImageSummaryPfiiiiS__param_5];
	cvta.to.global.u64 	%rd1, %rd59;
	mov.u32 	%r42, %ctaid.x;
	mov.u32 	%r43, %ntid.x;
	mul.lo.s32 	%r1, %r42, %r43;
	mov.u32 	%r2, %tid.x;
	mul.hi.u32 	%r44, %r1, -1431655765;
	shr.u32 	%r3, %r44, 1;
	div.u32 	%r4, %r3, %r39;
	mul.lo.s32 	%r45, %r4, %r39;
	sub.s32 	%r5, %r3, %r45;
	setp.eq.s32 	%p2, %r2, 0;
	mov.u32 	%r81, %r2;
	mov.u32 	%r83, %r2;
	@%p2 bra 	$L__BB0_4;
	setp.ne.s32 	%p3, %r2, 1;
	@%p3 bra 	$L__BB0_3;
	neg.s32 	%r47, %r82;
	cvt.rn.f64.s32 	%fd1, %r47;
	div.rn.f64 	%fd2, %fd1, 0d3FF69FBE76C8B439;
	cvt.rzi.s32.f64 	%r81, %fd2;
	cvt.rn.f64.s32 	%fd3, %r84;
	div.rn.f64 	%fd4, %fd3, 0d3FF69FBE76C8B439;
	cvt.rzi.s32.f64 	%r7, %fd4;
	add.s32 	%r48, %r84, %r82;
	cvt.rn.f64.s32 	%fd5, %r48;
	div.rn.f64 	%fd6, %fd5, 0d3FF69FBE76C8B439;
	cvt.rzi.s32.f64 	%r84, %fd6;
	mov.b32 	%r83, 0;
	mov.u32 	%r82, %r7;
	bra.uni 	$L__BB0_4;
$L__BB0_3:
	add.s32 	%r50, %r84, %r82;
	cvt.rn.f64.s32 	%fd7, %r50;
	div.rn.f64 	%fd8, %fd7, 0d3FF69FBE76C8B439;
	cvt.rzi.s32.f64 	%r9, %fd8;
	neg.s32 	%r51, %r84;
	cvt.rn.f64.s32 	%fd9, %r51;
	div.rn.f64 	%fd10, %fd9, 0d3FF69FBE76C8B439;
	cvt.rzi.s32.f64 	%r83, %fd10;
	cvt.rn.f64.s32 	%fd11, %r82;
	div.rn.f64 	%fd12, %fd11, 0d3FF69FBE76C8B439;
	cvt.rzi.s32.f64 	%r84, %fd12;
	mov.b32 	%r81, 0;
	mov.u32 	%r82, %r9;
$L__BB0_4:
	setp.le.s32 	%p4, %r82, %r81;
	mov.f32 	%f51, 0f00000000;
	@%p4 bra 	$L__BB0_64;
	sub.s32 	%r52, %r84, %r83;
	and.b32  	%r16, %r52, 7;
	and.b32  	%r53, %r52, -8;
	neg.s32 	%r17, %r53;
	add.s32 	%r18, %r83, %r3;
	mov.b64 	%rd78, 0;
	mov.u32 	%r85, %r81;
$L__BB0_6:
	setp.le.s32 	%p5, %r84, %r83;
	@%p5 bra 	$L__BB0_62;
	sub.s32 	%r54, %r83, %r84;
	setp.gt.u32 	%p6, %r54, -8;
	add.s32 	%r55, %r85, %r4;
	setp.ge.s32 	%p7, %r55, %r38;
	setp.lt.s32 	%p8, %r55, 0;
	or.pred  	%p1, %p7, %p8;
	mul.lo.s32 	%r20, %r55, %r39;
	mov.u32 	%r89, %r83;
	@%p6 bra 	$L__BB0_34;
	mad.lo.s32 	%r86, %r39, %r85, %r18;
	mov.u32 	%r87, %r17;
	mov.u32 	%r89, %r83;
$L__BB0_9:
	.pragma "nounroll";
	mul.wide.s32 	%rd62, %r86, 4;
	add.s64 	%rd63, %rd1, %rd62;
	add.s64 	%rd4, %rd63, 16;
	add.s32 	%r25, %r89, %r5;
	setp.ge.s32 	%p9, %r25, %r39;
	setp.lt.s32 	%p10, %r25, 0;
	or.pred  	%p11, %p9, %p10;
	or.pred  	%p13, %p1, %p11;
	not.pred 	%p14, %p13;
	@%p14 bra 	$L__BB0_11;
	add.s64 	%rd79, %rd78, 255;
	bra.uni 	$L__BB0_12;
$L__BB0_11:
	ld.global.f32 	%f5, [%rd4+-16];
	cvt.rn.f32.s64 	%f6, %rd78;
	add.f32 	%f7, %f5, %f6;
	cvt.rzi.s64.f32 	%rd79, %f7;
$L__BB0_12:
	add.s32 	%r56, %r25, 1;
	setp.ge.s32 	%p15, %r56, %r39;
	setp.lt.s32 	%p16, %r56, 0;
	or.pred  	%p17, %p15, %p16;
	or.pred  	%p18, %p1, %p17;
	@%p18 bra 	$L__BB0_14;
	ld.global.f32 	%f8, [%rd4+-12];
	cvt.rn.f32.s64 	%f9, %rd79;
	add.f32 	%f10, %f8, %f9;
	cvt.rzi.s64.f32 	%rd80, %f10;
	bra.uni 	$L__BB0_15;
$L__BB0_14:
	add.s64 	%rd80, %rd79, 255;
$L__BB0_15:
	add.s32 	%r57, %r25, 2;
	setp.ge.s32 	%p19, %r57, %r39;
	setp.lt.s32 	%p20, %r57, 0;
	or.pred  	%p21, %p19, %p20;
	or.pred  	%p22, %p1, %p21;
	@%p22 bra 	$L__BB0_17;
	ld.global.f32 	%f11, [%rd4+-8];
	cvt.rn.f32.s64 	%f12, %rd80;
	add.f32 	%f13, %f11, %f12;
	cvt.rzi.s64.f32 	%rd81, %f13;
	bra.uni 	$L__BB0_18;
$L__BB0_17:
	add.s64 	%rd81, %rd80, 255;
$L__BB0_18:
	add.s32 	%r58, %r25, 3;
	setp.ge.s32 	%p23, %r58, %r39;
	setp.lt.s32 	%p24, %r58, 0;
	or.pred  	%p25, %p23, %p24;
	or.pred  	%p26, %p1, %p25;
	@%p26 bra 	$L__BB0_20;
	ld.global.f32 	%f14, [%rd4+-4];
	cvt.rn.f32.s64 	%f15, %rd81;
	add.f32 	%f16, %f14, %f15;
	cvt.rzi.s64.f32 	%rd82, %f16;
	bra.uni 	$L__BB0_21;
$L__BB0_20:
	add.s64 	%rd82, %rd81, 255;
$L__BB0_21:
	add.s32 	%r59, %r25, 4;
	setp.ge.s32 	%p27, %r59, %r39;
	setp.lt.s32 	%p28, %r59, 0;
	or.pred  	%p29, %p27, %p28;
	or.pred  	%p30, %p1, %p29;
	@%p30 bra 	$L__BB0_23;
	ld.global.f32 	%f17, [%rd4];
	cvt.rn.f32.s64 	%f18, %rd82;
	add.f32 	%f19, %f17, %f18;
	cvt.rzi.s64.f32 	%rd83, %f19;
	bra.uni 	$L__BB0_24;
$L__BB0_23:
	add.s64 	%rd83, %rd82, 255;
$L__BB0_24:
	add.s32 	%r60, %r25, 5;
	setp.ge.s32 	%p31, %r60, %r39;
	setp.lt.s32 	%p32, %r60, 0;
	or.pred  	%p33, %p31, %p32;
	or.pred  	%p34, %p1, %p33;
	@%p34 bra 	$L__BB0_26;
	ld.global.f32 	%f20, [%rd4+4];
	cvt.rn.f32.s64 	%f21, %rd83;
	add.f32 	%f22, %f20, %f21;
	cvt.rzi.s64.f32 	%rd84, %f22;
	bra.uni 	$L__BB0_27;
$L__BB0_26:
	add.s64 	%rd84, %rd83, 255;
$L__BB0_27:
	add.s32 	%r61, %r25, 6;
	setp.ge.s32 	%p35, %r61, %r39;
	setp.lt.s32 	%p36, %r61, 0;
	or.pred  	%p37, %p35, %p36;
	or.pred  	%p38, %p1, %p37;
	@%p38 bra 	$L__BB0_29;
	ld.global.f32 	%f23, [%rd4+8];
	cvt.rn.f32.s64 	%f24, %rd84;
	add.f32 	%f25, %f23, %f24;
	cvt.rzi.s64.f32 	%rd85, %f25;
	bra.uni 	$L__BB0_30;
$L__BB0_29:
	add.s64 	%rd85, %rd84, 255;
$L__BB0_30:
	add.s32 	%r62, %r25, 7;
	setp.ge.s32 	%p39, %r62, %r39;
	setp.lt.s32 	%p40, %r62, 0;
	or.pred  	%p41, %p39, %p40;
	or.pred  	%p42, %p1, %p41;
	@%p42 bra 	$L__BB0_32;
	ld.global.f32 	%f26, [%rd4+12];
	cvt.rn.f32.s64 	%f27, %rd85;
	add.f32 	%f28, %f26, %f27;
	cvt.rzi.s64.f32 	%rd78, %f28;
	bra.uni 	$L__BB0_33;
$L__BB0_32:
	add.s64 	%rd78, %rd85, 255;
$L__BB0_33:
	add.s32 	%r89, %r89, 8;
	add.s32 	%r87, %r87, 8;
	add.s32 	%r86, %r86, 8;
	setp.ne.s32 	%p43, %r87, 0;
	@%p43 bra 	$L__BB0_9;
$L__BB0_34:
	setp.eq.s32 	%p44, %r16, 0;
	@%p44 bra 	$L__BB0_62;
	add.s32 	%r63, %r16, -1;
	setp.lt.u32 	%p45, %r63, 3;
	@%p45 bra 	$L__BB0_49;
	add.s32 	%r30, %r89, %r5;
	setp.ge.s32 	%p46, %r30, %r39;
	setp.lt.s32 	%p47, %r30, 0;
	or.pred  	%p48, %p46, %p47;
	or.pred  	%p50, %p1, %p48;
	add.s32 	%r64, %r30, %r20;
	mul.wide.s32 	%rd65, %r64, 4;
	add.s64 	%rd31, %rd1, %rd65;
	@%p50 bra 	$L__BB0_38;
	ld.global.f32 	%f29, [%rd31];
	cvt.rn.f32.s64 	%f30, %rd78;
	add.f32 	%f31, %f29, %f30;
	cvt.rzi.s64.f32 	%rd89, %f31;
	bra.uni 	$L__BB0_39;
$L__BB0_38:
	add.s64 	%rd89, %rd78, 255;
$L__BB0_39:
	add.s32 	%r65, %r30, 1;
	setp.ge.s32 	%p51, %r65, %r39;
	setp.lt.s32 	%p52, %r65, 0;
	or.pred  	%p53, %p51, %p52;
	or.pred  	%p54, %p1, %p53;
	@%p54 bra 	$L__BB0_41;
	ld.global.f32 	%f32, [%rd31+4];
	cvt.rn.f32.s64 	%f33, %rd89;
	add.f32 	%f34, %f32, %f33;
	cvt.rzi.s64.f32 	%rd90, %f34;
	bra.uni 	$L__BB0_42;
$L__BB0_41:
	add.s64 	%rd90, %rd89, 255;
$L__BB0_42:
	add.s32 	%r66, %r30, 2;
	setp.ge.s32 	%p55, %r66, %r39;
	setp.lt.s32 	%p56, %r66, 0;
	or.pred  	%p57, %p55, %p56;
	or.pred  	%p58, %p1, %p57;
	@%p58 bra 	$L__BB0_44;
	ld.global.f32 	%f35, [%rd31+8];
	cvt.rn.f32.s64 	%f36, %rd90;
	add.f32 	%f37, %f35, %f36;
	cvt.rzi.s64.f32 	%rd91, %f37;
	bra.uni 	$L__BB0_45;
$L__BB0_44:
	add.s64 	%rd91, %rd90, 255;
$L__BB0_45:
	add.s32 	%r67, %r30, 3;
	setp.ge.s32 	%p59, %r67, %r39;
	setp.lt.s32 	%p60, %r67, 0;
	or.pred  	%p61, %p59, %p60;
	or.pred  	%p62, %p1, %p61;
	@%p62 bra 	$L__BB0_47;
	ld.global.f32 	%f38, [%rd31+12];
	cvt.rn.f32.s64 	%f39, %rd91;
	add.f32 	%f40, %f38, %f39;
	cvt.rzi.s64.f32 	%rd78, %f40;
	bra.uni 	$L__BB0_48;
$L__BB0_47:
	add.s64 	%rd78, %rd91, 255;
$L__BB0_48:
	add.s32 	%r89, %r89, 4;
$L__BB0_49:
	and.b32  	%r68, %r52, 3;
	setp.eq.s32 	%p63, %r68, 0;
	@%p63 bra 	$L__BB0_62;
	setp.eq.s32 	%p64, %r68, 1;
	@%p64 bra 	$L__BB0_58;
	add.s32 	%r33, %r89, %r5;
	setp.ge.s32 	%p65, %r33, %r39;
	setp.lt.s32 	%p66, %r33, 0;
	or.pred  	%p67, %p65, %p66;
	or.pred  	%p69, %p1, %p67;
	add.s32 	%r70, %r33, %r20;
	mul.wide.s32 	%rd67, %r70, 4;
	add.s64 	%rd46, %rd1, %rd67;
	@%p69 bra 	$L__BB0_53;
	ld.global.f32 	%f41, [%rd46];
	cvt.rn.f32.s64 	%f42, %rd78;
	add.f32 	%f43, %f41, %f42;
	cvt.rzi.s64.f32 	%rd95, %f43;
	bra.uni 	$L__BB0_54;
$L__BB0_53:
	add.s64 	%rd95, %rd78, 255;
$L__BB0_54:
	add.s32 	%r71, %r33, 1;
	setp.ge.s32 	%p70, %r71, %r39;
	setp.lt.s32 	%p71, %r71, 0;
	or.pred  	%p72, %p70, %p71;
	or.pred  	%p73, %p1, %p72;
	@%p73 bra 	$L__BB0_56;
	ld.global.f32 	%f44, [%rd46+4];
	cvt.rn.f32.s64 	%f45, %rd95;
	add.f32 	%f46, %f44, %f45;
	cvt.rzi.s64.f32 	%rd78, %f46;
	bra.uni 	$L__BB0_57;
$L__BB0_56:
	add.s64 	%rd78, %rd95, 255;
$L__BB0_57:
	add.s32 	%r89, %r89, 2;
$L__BB0_58:
	and.b32  	%r73, %r52, 1;
	setp.eq.b32 	%p74, %r73, 1;
	not.pred 	%p75, %p74;
	@%p75 bra 	$L__BB0_62;
	add.s32 	%r36, %r89, %r5;
	setp.ge.s32 	%p76, %r36, %r39;
	setp.lt.s32 	%p77, %r36, 0;
	or.pred  	%p78, %p76, %p77;
	or.pred  	%p80, %p1, %p78;
	@%p80 bra 	$L__BB0_61;
	add.s32 	%r74, %r36, %r20;
	mul.wide.s32 	%rd68, %r74, 4;
	add.s64 	%rd69, %rd1, %rd68;
	ld.global.f32 	%f47, [%rd69];
	cvt.rn.f32.s64 	%f48, %rd78;
	add.f32 	%f49, %f47, %f48;
	cvt.rzi.s64.f32 	%rd78, %f49;
	bra.uni 	$L__BB0_62;
$L__BB0_61:
	add.s64 	%rd78, %rd78, 255;
$L__BB0_62:
	add.s32 	%r85, %r85, 1;
	setp.ne.s32 	%p81, %r85, %r82;
	@%p81 bra 	$L__BB0_6;
	cvt.rn.f32.s64 	%f51, %rd78;
$L__BB0_64:
	sub.s32 	%r75, %r82, %r81;
	sub.s32 	%r76, %r84, %r83;
	mul.lo.s32 	%r77, %r76, %r75;
	cvt.rn.f32.s32 	%f50, %r77;
	div.rn.f32 	%f3, %f51, %f50;
	add.s32 	%r78, %r1, %r2;
	cvta.to.global.u64 	%rd70, %rd58;
	mul.wide.s32 	%rd71, %r78, 4;
	add.s64 	%rd72, %rd70, %rd71;
	st.global.f32 	[%rd72], %f3;
	setp.ne.s32 	%p82, %r4, 290;
	setp.ne.s32 	%p83, %r5, 120;
	or.pred  	%p84, %p82, %p83;
	setp.ne.s32 	%p85, %r2, 1;
	or.pred  	%p86, %p85, %p84;
	@%p86 bra 	$L__BB0_66;
	cvt.f64.f32 	%fd13, %f3;
	add.u64 	%rd73, %SP, 0;
	add.u64 	%rd74, %SPL, 0;
	st.local.f64 	[%rd74], %fd13;
	mov.u64 	%rd75, $str;
	cvta.global.u64 	%rd76, %rd75;
	{ // callseq 0, 0
	.param .b64 param0;
	st.param.b64 	[param0], %rd76;
	.param .b64 param1;
	st.param.b64 	[param1], %rd73;
	.param .b32 retval0;
	call.uni (retval0), 
	vprintf, 
	(
	param0, 
	param1
	);
	ld.param.b32 	%r79, [retval0];
	} // callseq 0
$L__BB0_66:
	ret;

}


// ===== COMPILED SASS (sm_100) =====

	.target	sm_100

	.elftype	@"ET_EXEC"


//--------------------- .note.nv.tkinfo           --------------------------
	.section	.note.nv.tkinfo,"",@"SHT_NOTE"
	.sectionflags	@"SHF_NOTE_NV_TKINFO"
	.tkinfo
        /*0018*/ 	.word	0x00000002
        /*0030*/ 	.string	""
        /*0030*/ 	.string	"ptxas"
        /*0030*/ 	.string	"Cuda compilation tools, release 13.0, V13.0.88"
        /*0030*/ 	.string	"Build cuda_13.0.r13.0/compiler.36424714_0"
        /*0030*/ 	.string	"-arch sm_100 -m 64 "



//--------------------- .note.nv.cuinfo           --------------------------
	.section	.note.nv.cuinfo,"",@"SHT_NOTE"
	.sectionflags	@"SHF_NOTE_NV_CUINFO"
        /*0018*/ 	.short	0x0002
        /*001a*/ 	.short	0x0064
        /*001c*/ 	.short	0x0082
	.zero		2


//--------------------- .nv.info                  --------------------------
	.section	.nv.info,"",@"SHT_CUDA_INFO"
	.align	4


	//----- nvinfo : EIATTR_REGCOUNT
	.align		4
        /*0000*/ 	.byte	0x04, 0x2f
        /*0002*/ 	.short	(.L_2 - .L_1)
	.align		4
.L_1:
        /*0004*/ 	.word	index@(_Z19computeImageSummaryPfiiiiS_)
        /*0008*/ 	.word	0x00000020


	//----- nvinfo : EIATTR_FRAME_SIZE
	.align		4
.L_2:
        /*000c*/ 	.byte	0x04, 0x11
        /*000e*/ 	.short	(.L_4 - .L_3)
	.align		4
.L_3:
        /*0010*/ 	.word	index@($__internal_1_$__cuda_sm3x_div_rn_noftz_f32_slowpath)
        /*0014*/ 	.word	0x00000008


	//----- nvinfo : EIATTR_FRAME_SIZE
	.align		4
.L_4:
        /*0018*/ 	.byte	0x04, 0x11
        /*001a*/ 	.short	(.L_6 - .L_5)
	.align		4
.L_5:
        /*001c*/ 	.word	index@($__internal_0_$__cuda_sm20_div_rn_f64_full)
        /*0020*/ 	.word	0x00000008


	//----- nvinfo : EIATTR_FRAME_SIZE
	.align		4
.L_6:
        /*0024*/ 	.byte	0x04, 0x11
        /*0026*/ 	.short	(.L_8 - .L_7)
	.align		4
.L_7:
        /*0028*/ 	.word	index@(_Z19computeImageSummaryPfiiiiS_)
        /*002c*/ 	.word	0x00000008


	//----- nvinfo : EIATTR_MIN_STACK_SIZE
	.align		4
.L_8:
        /*0030*/ 	.byte	0x04, 0x12
        /*0032*/ 	.short	(.L_10 - .L_9)
	.align		4
.L_9:
        /*0034*/ 	.word	index@(_Z19computeImageSummaryPfiiiiS_)
        /*0038*/ 	.word	0x00000008
.L_10:


//--------------------- .nv.compat                --------------------------
	.section	.nv.compat,"",@"SHT_CUDA_COMPAT_INFO"
	.align	4
        /*0000*/ 	.byte	0x02, 0x09, 0x00, 0x00, 0x02, 0x02, 0x01, 0x00, 0x02, 0x05, 0x05, 0x00, 0x03, 0x07, 0x01, 0x01
        /*0010*/ 	.byte	0x02, 0x03, 0x00, 0x00, 0x02, 0x06, 0x01, 0x00, 0x04, 0x0b, 0x08, 0x00, 0x01, 0x00, 0x00, 0x00
        /*0020*/ 	.byte	0x00, 0x00, 0x00, 0x00


//--------------------- .nv.info._Z19computeImageSummaryPfiiiiS_ --------------------------
	.section	.nv.info._Z19computeImageSummaryPfiiiiS_,"",@"SHT_CUDA_INFO"
	.sectionflags	@""
	.align	4


	//----- nvinfo : EIATTR_CUDA_API_VERSION
	.align		4
        /*0000*/ 	.byte	0x04, 0x37
        /*0002*/ 	.short	(.L_12 - .L_11)
.L_11:
        /*0004*/ 	.word	0x00000082


	//----- nvinfo : EIATTR_KPARAM_INFO
	.align		4
.L_12:
        /*0008*/ 	.byte	0x04, 0x17
        /*000a*/ 	.short	(.L_14 - .L_13)
.L_13:
        /*000c*/ 	.word	0x00000000
        /*0010*/ 	.short	0x0005
        /*0012*/ 	.short	0x0018
        /*0014*/ 	.byte	0x00, 0xf5, 0x21, 0x00


	//----- nvinfo : EIATTR_KPARAM_INFO
	.align		4
.L_14:
        /*0018*/ 	.byte	0x04, 0x17
        /*001a*/ 	.short	(.L_16 - .L_15)
.L_15:
        /*001c*/ 	.word	0x00000000
        /*0020*/ 	.short	0x0004
        /*0022*/ 	.short	0x0014
        /*0024*/ 	.byte	0x00, 0xf0, 0x11, 0x00


	//----- nvinfo : EIATTR_KPARAM_INFO
	.align		4
.L_16:
        /*0028*/ 	.byte	0x04, 0x17
        /*002a*/ 	.short	(.L_18 - .L_17)
.L_17:
        /*002c*/ 	.word	0x00000000
        /*0030*/ 	.short	0x0003
        /*0032*/ 	.short	0x0010
        /*0034*/ 	.byte	0x00, 0xf0, 0x11, 0x00


	//----- nvinfo : EIATTR_KPARAM_INFO
	.align		4
.L_18:
        /*0038*/ 	.byte	0x04, 0x17
        /*003a*/ 	.short	(.L_20 - .L_19)
.L_19:
        /*003c*/ 	.word	0x00000000
        /*0040*/ 	.short	0x0002
        /*0042*/ 	.short	0x000c
        /*0044*/ 	.byte	0x00, 0xf0, 0x11, 0x00


	//----- nvinfo : EIATTR_KPARAM_INFO
	.align		4
.L_20:
        /*0048*/ 	.byte	0x04, 0x17
        /*004a*/ 	.short	(.L_22 - .L_21)
.L_21:
        /*004c*/ 	.word	0x00000000
        /*0050*/ 	.short	0x0001
        /*0052*/ 	.short	0x0008
        /*0054*/ 	.byte	0x00, 0xf0, 0x11, 0x00


	//----- nvinfo : EIATTR_KPARAM_INFO
	.align		4
.L_22:
        /*0058*/ 	.byte	0x04, 0x17
        /*005a*/ 	.short	(.L_24 - .L_23)
.L_23:
        /*005c*/ 	.word	0x00000000
        /*0060*/ 	.short	0x0000
        /*0062*/ 	.short	0x0000
        /*0064*/ 	.byte	0x00, 0xf5, 0x21, 0x00


	//----- nvinfo : EIATTR_SPARSE_MMA_MASK
	.align		4
.L_24:
        /*0068*/ 	.byte	0x03, 0x50
        /*006a*/ 	.short	0x0000


	//----- nvinfo : EIATTR_MAXREG_COUNT
	.align		4
        /*006c*/ 	.byte	0x03, 0x1b
        /*006e*/ 	.short	0x00ff


	//----- nvinfo : EIATTR_EXTERNS
	.align		4
        /*0070*/ 	.byte	0x04, 0x0f
        /*0072*/ 	.short	(.L_26 - .L_25)


	//   ....[0]....
	.align		4
.L_25:
        /*0074*/ 	.word	index@(vprintf)


	//----- nvinfo : EIATTR_MERCURY_ISA_VERSION
	.align		4
.L_26:
        /*0078*/ 	.byte	0x03, 0x5f
        /*007a*/ 	.short	0x0101


	//----- nvinfo : EIATTR_VRC_CTA_INIT_COUNT
	.align		4
        /*007c*/ 	.byte	0x02, 0x4a
	.zero		1
	.zero		1


	//----- nvinfo : EIATTR_SYSCALL_OFFSETS
	.align		4
        /*0080*/ 	.byte	0x04, 0x46
        /*0082*/ 	.short	(.L_28 - .L_27)


	//   ....[0]....
.L_27:
        /*0084*/ 	.word	0x00001e70


	//----- nvinfo : EIATTR_EXIT_INSTR_OFFSETS
	.align		4
.L_28:
        /*0088*/ 	.byte	0x04, 0x1c
        /*008a*/ 	.short	(.L_30 - .L_29)


	//   ....[0]....
.L_29:
        /*008c*/ 	.word	0x00001de0


	//   ....[1]....
        /*0090*/ 	.word	0x00001e80


	//----- nvinfo : EIATTR_CRS_STACK_SIZE
	.align		4
.L_30:
        /*0094*/ 	.byte	0x04, 0x1e
        /*0096*/ 	.short	(.L_32 - .L_31)
.L_31:
        /*0098*/ 	.word	0x00000000


	//----- nvinfo : EIATTR_CBANK_PARAM_SIZE
	.align		4
.L_32:
        /*009c*/ 	.byte	0x03, 0x19
        /*009e*/ 	.short	0x0020


	//----- nvinfo : EIATTR_PARAM_CBANK
	.align		4
        /*00a0*/ 	.byte	0x04, 0x0a
        /*00a2*/ 	.short	(.L_34 - .L_33)
	.align		4
.L_33:
        /*00a4*/ 	.word	index@(.nv.constant0._Z19computeImageSummaryPfiiiiS_)
        /*00a8*/ 	.short	0x0380
        /*00aa*/ 	.short	0x0020


	//----- nvinfo : EIATTR_SW_WAR
	.align		4
.L_34:
        /*00ac*/ 	.byte	0x04, 0x36
        /*00ae*/ 	.short	(.L_36 - .L_35)
.L_35:
        /*00b0*/ 	.word	0x00000008
.L_36:


//--------------------- .nv.callgraph             --------------------------
	.section	.nv.callgraph,"",@"SHT_CUDA_CALLGRAPH"
	.align	4
	.sectionentsize	8
	.align		4
        /*0000*/ 	.word	0x00000000
	.align		4
        /*0004*/ 	.word	0xffffffff
	.align		4
        /*0008*/ 	.word	index@(_Z19computeImageSummaryPfiiiiS_)
	.align		4
        /*000c*/ 	.word	index@(vprintf)
	.align		4
        /*0010*/ 	.word	0x00000000
	.align		4
        /*0014*/ 	.word	0xfffffffe
	.align		4
        /*0018*/ 	.word	0x00000000
	.align		4
        /*001c*/ 	.word	0xfffffffd
	.align		4
        /*0020*/ 	.word	0x00000000
	.align		4
        /*0024*/ 	.word	0xfffffffc


//--------------------- .nv.constant4             --------------------------
	.section	.nv.constant4,"a",@progbits
	.align	8
	.align		8
.nv.constant4:
        /*0000*/ 	.dword	vprintf
	.align		8
        /*0008*/ 	.dword	$str


//--------------------- .text._Z19computeImageSummaryPfiiiiS_ --------------------------
	.section	.text._Z19computeImageSummaryPfiiiiS_,"ax",@progbits
	.align	128
        .global         _Z19computeImageSummaryPfiiiiS_
        .type           _Z19computeImageSummaryPfiiiiS_,@function
        .size           _Z19computeImageSummaryPfiiiiS_,(.L_x_44 - _Z19computeImageSummaryPfiiiiS_)
        .other          _Z19computeImageSummaryPfiiiiS_,@"STO_CUDA_ENTRY STV_DEFAULT"
_Z19computeImageSummaryPfiiiiS_:
.text._Z19computeImageSummaryPfiiiiS_:
[----:B------:R-:W0:Y:S08]  /*0000*/  LDC R1, c[0x0][0x37c] ;  /* 0x0000df00ff017b82 */ /* 0x000e300000000800 */
[----:B------:R-:W1:Y:S01]  /*0010*/  LDC R7, c[0x0][0x38c] ;  /* 0x0000e300ff077b82 */ /* 0x000e620000000800 */
[----:B------:R-:W2:Y:S01]  /*0020*/  LDCU UR7, c[0x0][0x2fc] ;  /* 0x00005f80ff0777ac */ /* 0x000ea20008000800 */
[----:B0-----:R-:W-:Y:S01]  /*0030*/  VIADD R1, R1, 0xfffffff8 ;  /* 0xfffffff801017836 */ /* 0x001fe20000000000 */
[----:B------:R-:W-:Y:S01]  /*0040*/  BSSY.RECONVERGENT B0, `(.L_x_0) ;  /* 0x00000bb000007945 */ /* 0x000fe20003800200 */
[----:B------:R-:W0:Y:S04]  /*0050*/  LDCU UR4, c[0x0][0x360] ;  /* 0x00006c00ff0477ac */ /* 0x000e280008000800 */
[----:B------:R-:W0:Y:S01]  /*0060*/  S2UR UR6, SR_CTAID.X ;  /* 0x00000000000679c3 */ /* 0x000e220000002500 */
[----:B------:R-:W3:Y:S01]  /*0070*/  LDCU.64 UR8, c[0x0][0x390] ;  /* 0x00007200ff0877ac */ /* 0x000ee20008000a00 */
[----:B-1----:R-:W1:Y:S01]  /*0080*/  I2F.U32.RP R0, R7 ;  /* 0x0000000700007306 */ /* 0x002e620000209000 */
[----:B------:R-:W-:Y:S01]  /*0090*/  ISETP.NE.U32.AND P2, PT, R7, RZ, PT ;  /* 0x000000ff0700720c */ /* 0x000fe20003f45070 */
[----:B0-----:R-:W-:-:S04]  /*00a0*/  UIMAD UR6, UR6, UR4, URZ ;  /* 0x00000004060672a4 */ /* 0x001fc8000f8e02ff */
[----:B------:R-:W-:Y:S02]  /*00b0*/  UIMAD.WIDE.U32 UR4, UR6, -0x55555555, URZ ;  /* 0xaaaaaaab060478a5 */ /* 0x000fe4000f8e00ff */
[----:B-1----:R-:W0:Y:S02]  /*00c0*/  MUFU.RCP R0, R0 ;  /* 0x0000000000007308 */ /* 0x002e240000001000 */
[----:B------:R-:W-:-:S07]  /*00d0*/  USHF.R.U32.HI UR5, URZ, 0x1, UR5 ;  /* 0x00000001ff057899 */ /* 0x000fce0008011605 */
[----:B------:R-:W1:Y:S01]  /*00e0*/  LDCU UR4, c[0x0][0x2f8] ;  /* 0x00005f00ff0477ac */ /* 0x000e620008000800 */
[----:B0-----:R-:W-:-:S04]  /*00f0*/  VIADD R2, R0, 0xffffffe ;  /* 0x0ffffffe00027836 */ /* 0x001fc80000000000 */
[----:B------:R0:W4:Y:S02]  /*0100*/  F2I.FTZ.U32.TRUNC.NTZ R3, R2 ;  /* 0x0000000200037305 */ /* 0x000124000021f000 */
[----:B0-----:R-:W-:Y:S02]  /*0110*/  IMAD.MOV.U32 R2, RZ, RZ, RZ ;  /* 0x000000ffff027224 */ /* 0x001fe400078e00ff */
[----:B----4-:R-:W-:-:S04]  /*0120*/  IMAD.MOV R4, RZ, RZ, -R3 ;  /* 0x000000ffff047224 */ /* 0x010fc800078e0a03 */
[----:B------:R-:W-:Y:S02]  /*0130*/  IMAD R5, R4, R7, RZ ;  /* 0x0000000704057224 */ /* 0x000fe400078e02ff */
[----:B---3--:R-:W-:Y:S02]  /*0140*/  IMAD.U32 R4, RZ, RZ, UR9 ;  /* 0x00000009ff047e24 */ /* 0x008fe4000f8e00ff */
[----:B------:R-:W-:Y:S02]  /*0150*/  IMAD.HI.U32 R0, R3, R5, R2 ;  /* 0x0000000503007227 */ /* 0x000fe400078e0002 */
[----:B------:R-:W0:Y:S02]  /*0160*/  S2R R5, SR_TID.X ;  /* 0x0000000000057919 */ /* 0x000e240000002100 */
[----:B------:R-:W-:Y:S02]  /*0170*/  IMAD.U32 R3, RZ, RZ, UR8 ;  /* 0x00000008ff037e24 */ /* 0x000fe4000f8e00ff */
[----:B------:R-:W-:-:S04]  /*0180*/  IMAD.HI.U32 R0, R0, UR5, RZ ;  /* 0x0000000500007c27 */ /* 0x000fc8000f8e00ff */
[----:B------:R-:W-:-:S04]  /*0190*/  IMAD.MOV R2, RZ, RZ, -R0 ;  /* 0x000000ffff027224 */ /* 0x000fc800078e0a00 */
[----:B------:R-:W-:-:S05]  /*01a0*/  IMAD R2, R7, R2, UR5 ;  /* 0x0000000507027e24 */ /* 0x000fca000f8e0202 */
[----:B------:R-:W-:-:S13]  /*01b0*/  ISETP.GE.U32.AND P0, PT, R2, R7, PT ;  /* 0x000000070200720c */ /* 0x000fda0003f06070 */
[----:B------:R-:W-:Y:S02]  /*01c0*/  @P0 IMAD.IADD R2, R2, 0x1, -R7 ;  /* 0x0000000102020824 */ /* 0x000fe400078e0a07 */
[----:B------:R-:W-:Y:S01]  /*01d0*/  @P0 VIADD R0, R0, 0x1 ;  /* 0x0000000100000836 */ /* 0x000fe20000000000 */
[----:B0-----:R-:W-:Y:S01]  /*01e0*/  ISETP.NE.AND P0, PT, R5, RZ, PT ;  /* 0x000000ff0500720c */ /* 0x001fe20003f05270 */
[----:B------:R-:W-:Y:S01]  /*01f0*/  IMAD.MOV.U32 R8, RZ, RZ, R5 ;  /* 0x000000ffff087224 */ /* 0x000fe200078e0005 */
[----:B------:R-:W-:-:S13]  /*0200*/  ISETP.GE.U32.AND P1, PT, R2, R7, PT ;  /* 0x000000070200720c */ /* 0x000fda0003f26070 */
[----:B------:R-:W-:Y:S01]  /*0210*/  @P1 VIADD R0, R0, 0x1 ;  /* 0x0000000100001836 */ /* 0x000fe20000000000 */
[----:B------:R-:W-:Y:S02]  /*0220*/  @!P2 LOP3.LUT R0, RZ, R7, RZ, 0x33, !PT ;  /* 0x00000007ff00a212 */ /* 0x000fe400078e33ff */
[----:B-1----:R-:W-:Y:S02]  /*0230*/  IADD3 R6, P1, PT, R1, UR4, RZ ;  /* 0x0000000401067c10 */ /* 0x002fe4000ff3e0ff */
[----:B------:R-:W-:-:S05]  /*0240*/  IADD3 R2, PT, PT, -R0, RZ, RZ ;  /* 0x000000ff00027210 */ /* 0x000fca0007ffe1ff */
[----:B------:R-:W-:Y:S02]  /*0250*/  IMAD R2, R7, R2, UR5 ;  /* 0x0000000507027e24 */ /* 0x000fe4000f8e0202 */
[----:B--2---:R-:W-:Y:S01]  /*0260*/  IMAD.X R7, RZ, RZ, UR7, P1 ;  /* 0x00000007ff077e24 */ /* 0x004fe200088e06ff */
[----:B------:R-:W-:Y:S06]  /*0270*/  @!P0 BRA `(.L_x_1) ;  /* 0x00000008005c8947 */ /* 0x000fec0003800000 */
[----:B------:R-:W-:Y:S01]  /*0280*/  ISETP.NE.AND P0, PT, R5, 0x1, PT ;  /* 0x000000010500780c */ /* 0x000fe20003f05270 */
[----:B------:R-:W-:Y:S02]  /*0290*/  IMAD.MOV.U32 R12, RZ, RZ, 0x76c8b439 ;  /* 0x76c8b439ff0c7424 */ /* 0x000fe400078e00ff */
[----:B------:R-:W-:-:S10]  /*02a0*/  IMAD.MOV.U32 R3, RZ, RZ, 0x3ff69fbe ;  /* 0x3ff69fbeff037424 */ /* 0x000fd400078e00ff */
[----:B------:R-:W-:Y:S05]  /*02b0*/  @P0 BRA `(.L_x_2) ;  /* 0x0000000400280947 */ /* 0x000fea0003800000 */
[----:B------:R-:W0:Y:S01]  /*02c0*/  MUFU.RCP64H R9, 1.4139995574951171875 ;  /* 0x3ff69fbe00097908 */ /* 0x000e220000001800 */
[----:B------:R-:W-:Y:S02]  /*02d0*/  HFMA2 R8, -RZ, RZ, 0, 5.9604644775390625e-08 ;  /* 0x00000001ff087431 */ /* 0x000fe400000001ff */
[----:B------:R-:W-:Y:S01]  /*02e0*/  IMAD.MOV.U32 R4, RZ, RZ, 0x76c8b439 ;  /* 0x76c8b439ff047424 */ /* 0x000fe200078e00ff */
[----:B------:R-:W1:Y:S01]  /*02f0*/  LDCU UR4, c[0x0][0x390] ;  /* 0x00007200ff0477ac */ /* 0x000e620008000800 */
[----:B------:R-:W-:-:S06]  /*0300*/  IMAD.MOV.U32 R5, RZ, RZ, 0x3ff69fbe ;  /* 0x3ff69fbeff057424 */ /* 0x000fcc00078e00ff */
[----:B0-----:R-:W-:Y:S01]  /*0310*/  DFMA R10, R8, -R4, 1 ;  /* 0x3ff00000080a742b */ /* 0x001fe20000000804 */
[----:B-1----:R-:W-:-:S07]  /*0320*/  UIADD3 UR4, UPT, UPT, -UR4, URZ, URZ ;  /* 0x000000ff04047290 */ /* 0x002fce000fffe1ff */
[----:B------:R-:W-:Y:S02]  /*0330*/  DFMA R10, R10, R10, R10 ;  /* 0x0000000a0a0a722b */ /* 0x000fe4000000000a */
[----:B------:R-:W0:Y:S06]  /*0340*/  I2F.F64 R14, UR4 ;  /* 0x00000004000e7d12 */ /* 0x000e2c0008201c00 */
[----:B------:R-:W-:-:S08]  /*0350*/  DFMA R10, R8, R10, R8 ;  /* 0x0000000a080a722b */ /* 0x000fd00000000008 */
[----:B------:R-:W-:Y:S01]  /*0360*/  DFMA R8, R10, -R4, 1 ;  /* 0x3ff000000a08742b */ /* 0x000fe20000000804 */
[----:B0-----:R-:W-:-:S07]  /*0370*/  FSETP.GEU.AND P1, PT, |R15|, 6.5827683646048100446e-37, PT ;  /* 0x036000000f00780b */ /* 0x001fce0003f2e200 */
[----:B------:R-:W-:-:S08]  /*0380*/  DFMA R8, R10, R8, R10 ;  /* 0x000000080a08722b */ /* 0x000fd0000000000a */
[----:B------:R-:W-:-:S08]  /*0390*/  DMUL R10, R14, R8 ;  /* 0x000000080e0a7228 */ /* 0x000fd00000000000 */
[----:B------:R-:W-:-:S08]  /*03a0*/  DFMA R4, R10, -R4, R14 ;  /* 0x800000040a04722b */ /* 0x000fd0000000000e */
[----:B------:R-:W-:-:S10]  /*03b0*/  DFMA R8, R8, R4, R10 ;  /* 0x000000040808722b */ /* 0x000fd4000000000a */
[----:B------:R-:W-:-:S05]  /*03c0*/  FFMA R4, RZ, 1.9267499446868896484, R9 ;  /* 0x3ff69fbeff047823 */ /* 0x000fca0000000009 */
[----:B------:R-:W-:-:S13]  /*03d0*/  FSETP.GT.AND P0, PT, |R4|, 1.469367938527859385e-39, PT ;  /* 0x001000000400780b */ /* 0x000fda0003f04200 */
[----:B------:R-:W-:Y:S05]  /*03e0*/  @P0 BRA P1, `(.L_x_3) ;  /* 0x0000000000100947 */ /* 0x000fea0000800000 */
[----:B------:R-:W-:-:S07]  /*03f0*/  MOV R4, 0x410 ;  /* 0x0000041000047802 */ /* 0x000fce0000000f00 */
[----:B------:R-:W-:Y:S05]  /*0400*/  CALL.REL.NOINC `($__internal_0_$__cuda_sm20_div_rn_f64_full) ;  /* 0x0000001800a07944 */ /* 0x000fea0003c00000 */
[----:B------:R-:W-:Y:S02]  /*0410*/  IMAD.MOV.U32 R8, RZ, RZ, R18 ;  /* 0x000000ffff087224 */ /* 0x000fe400078e0012 */
[----:B------:R-:W-:-:S07]  /*0420*/  IMAD.MOV.U32 R9, RZ, RZ, R19 ;  /* 0x000000ffff097224 */ /* 0x000fce00078e0013 */
.L_x_3:
[----:B------:R-:W0:Y:S01]  /*0430*/  MUFU.RCP64H R11, 1.4139995574951171875 ;  /* 0x3ff69fbe000b7908 */ /* 0x000e220000001800 */
[----:B------:R-:W-:Y:S01]  /*0440*/  IMAD.MOV.U32 R4, RZ, RZ, 0x76c8b439 ;  /* 0x76c8b439ff047424 */ /* 0x000fe200078e00ff */
[----:B------:R-:W1:Y:S01]  /*0450*/  LDCU UR4, c[0x0][0x394] ;  /* 0x00007280ff0477ac */ /* 0x000e620008000800 */
[----:B------:R-:W-:Y:S02]  /*0460*/  IMAD.MOV.U32 R5, RZ, RZ, 0x3ff69fbe ;  /* 0x3ff69fbeff057424 */ /* 0x000fe400078e00ff */
[----:B------:R-:W-:-:S03]  /*0470*/  IMAD.MOV.U32 R10, RZ, RZ, 0x1 ;  /* 0x00000001ff0a7424 */ /* 0x000fc600078e00ff */
[----:B------:R-:W-:Y:S03]  /*0480*/  F2I.F64.TRUNC R8, R8 ;  /* 0x0000000800087311 */ /* 0x000fe6000030d100 */
[----:B0-----:R-:W-:-:S08]  /*0490*/  DFMA R14, R10, -R4, 1 ;  /* 0x3ff000000a0e742b */ /* 0x001fd00000000804 */
[----:B------:R-:W-:-:S08]  /*04a0*/  DFMA R14, R14, R14, R14 ;  /* 0x0000000e0e0e722b */ /* 0x000fd0000000000e */
[----:B------:R-:W-:Y:S02]  /*04b0*/  DFMA R10, R10, R14, R10 ;  /* 0x0000000e0a0a722b */ /* 0x000fe4000000000a */
[----:B-1----:R-:W0:Y:S06]  /*04c0*/  I2F.F64 R14, UR4 ;  /* 0x00000004000e7d12 */ /* 0x002e2c0008201c00 */
[----:B------:R-:W-:-:S08]  /*04d0*/  DFMA R16, R10, -R4, 1 ;  /* 0x3ff000000a10742b */ /* 0x000fd00000000804 */
[----:B------:R-:W-:Y:S01]  /*04e0*/  DFMA R16, R10, R16, R10 ;  /* 0x000000100a10722b */ /* 0x000fe2000000000a */
[----:B0-----:R-:W-:-:S07]  /*04f0*/  FSETP.GEU.AND P1, PT, |R15|, 6.5827683646048100446e-37, PT ;  /* 0x036000000f00780b */ /* 0x001fce0003f2e200 */
        /* <DEDUP_REMOVED lines=10> */
.L_x_4:
[----:B------:R-:W0:Y:S01]  /*05a0*/  MUFU.RCP64H R15, 1.4139995574951171875 ;  /* 0x3ff69fbe000f7908 */ /* 0x000e220000001800 */
[----:B------:R-:W-:Y:S01]  /*05b0*/  IMAD.MOV.U32 R10, RZ, RZ, 0x76c8b439 ;  /* 0x76c8b439ff0a7424 */ /* 0x000fe200078e00ff */
[----:B------:R-:W-:Y:S01]  /*05c0*/  MOV R11, 0x3ff69fbe ;  /* 0x3ff69fbe000b7802 */ /* 0x000fe20000000f00 */
[----:B------:R-:W-:Y:S01]  /*05d0*/  IMAD.MOV.U32 R14, RZ, RZ, 0x1 ;  /* 0x00000001ff0e7424 */ /* 0x000fe200078e00ff */
[----:B------:R-:W1:Y:S04]  /*05e0*/  LDCU.64 UR8, c[0x0][0x390] ;  /* 0x00007200ff0877ac */ /* 0x000e680008000a00 */
[----:B------:R-:W-:Y:S01]  /*05f0*/  F2I.F64.TRUNC R5, R4 ;  /* 0x0000000400057311 */ /* 0x000fe2000030d100 */
[----:B0-----:R-:W-:Y:S01]  /*0600*/  DFMA R16, R14, -R10, 1 ;  /* 0x3ff000000e10742b */ /* 0x001fe2000000080a */
[----:B-1----:R-:W-:-:S07]  /*0610*/  UIADD3 UR4, UPT, UPT, UR8, UR9, URZ ;  /* 0x0000000908047290 */ /* 0x002fce000fffe0ff */
[----:B------:R-:W-:-:S08]  /*0620*/  DFMA R16, R16, R16, R16 ;  /* 0x000000101010722b */ /* 0x000fd00000000010 */
[----:B------:R-:W-:Y:S01]  /*0630*/  DFMA R16, R14, R16, R14 ;  /* 0x000000100e10722b */ /* 0x000fe2000000000e */
[----:B------:R-:W0:Y:S07]  /*0640*/  I2F.F64 R14, UR4 ;  /* 0x00000004000e7d12 */ /* 0x000e2e0008201c00 */
        /* <DEDUP_REMOVED lines=13> */
.L_x_5:
[----:B------:R0:W1:Y:S01]  /*0720*/  F2I.F64.TRUNC R4, R10 ;  /* 0x0000000a00047311 */ /* 0x000062000030d100 */
[----:B------:R-:W-:Y:S02]  /*0730*/  IMAD.MOV.U32 R3, RZ, RZ, R5 ;  /* 0x000000ffff037224 */ /* 0x000fe400078e0005 */
[----:B------:R-:W-:Y:S01]  /*0740*/  IMAD.MOV.U32 R5, RZ, RZ, RZ ;  /* 0x000000ffff057224 */ /* 0x000fe200078e00ff */
[----:B------:R-:W-:Y:S06]  /*0750*/  BRA `(.L_x_1) ;  /* 0x0000000400247947 */ /* 0x000fec0003800000 */
.L_x_2:
[----:B------:R-:W0:Y:S01]  /*0760*/  MUFU.RCP64H R9, 1.4139995574951171875 ;  /* 0x3ff69fbe00097908 */ /* 0x000e220000001800 */
[----:B------:R-:W-:Y:S01]  /*0770*/  IMAD.MOV.U32 R4, RZ, RZ, 0x76c8b439 ;  /* 0x76c8b439ff047424 */ /* 0x000fe200078e00ff */
[----:B------:R-:W1:Y:S01]  /*0780*/  LDCU.64 UR8, c[0x0][0x390] ;  /* 0x00007200ff0877ac */ /* 0x000e620008000a00 */
[----:B------:R-:W-:Y:S02]  /*0790*/  IMAD.MOV.U32 R5, RZ, RZ, 0x3ff69fbe ;  /* 0x3ff69fbeff057424 */ /* 0x000fe400078e00ff */
[----:B------:R-:W-:-:S06]  /*07a0*/  IMAD.MOV.U32 R8, RZ, RZ, 0x1 ;  /* 0x00000001ff087424 */ /* 0x000fcc00078e00ff */
[----:B0-----:R-:W-:Y:S01]  /*07b0*/  DFMA R10, R8, -R4, 1 ;  /* 0x3ff00000080a742b */ /* 0x001fe20000000804 */
[----:B-1----:R-:W-:-:S07]  /*07c0*/  UIADD3 UR8, UPT, UPT, UR8, UR9, URZ ;  /* 0x0000000908087290 */ /* 0x002fce000fffe0ff */
        /* <DEDUP_REMOVED lines=14> */
[----:B------:R-:W-:Y:S01]  /*08b0*/  MOV R8, R18 ;  /* 0x0000001200087202 */ /* 0x000fe20000000f00 */
[----:B------:R-:W-:-:S07]  /*08c0*/  IMAD.MOV.U32 R9, RZ, RZ, R19 ;  /* 0x000000ffff097224 */ /* 0x000fce00078e0013 */
.L_x_6:
[----:B------:R-:W0:Y:S01]  /*08d0*/  MUFU.RCP64H R11, 1.4139995574951171875 ;  /* 0x3ff69fbe000b7908 */ /* 0x000e220000001800 */
[----:B------:R-:W-:Y:S01]  /*08e0*/  IMAD.MOV.U32 R4, RZ, RZ, 0x76c8b439 ;  /* 0x76c8b439ff047424 */ /* 0x000fe200078e00ff */
[----:B------:R-:W1:Y:S01]  /*08f0*/  LDCU UR4, c[0x0][0x394] ;  /* 0x00007280ff0477ac */ /* 0x000e620008000800 */
[----:B------:R-:W-:Y:S02]  /*0900*/  IMAD.MOV.U32 R5, RZ, RZ, 0x3ff69fbe ;  /* 0x3ff69fbeff057424 */ /* 0x000fe400078e00ff */
[----:B------:R-:W-:-:S03]  /*0910*/  IMAD.MOV.U32 R10, RZ, RZ, 0x1 ;  /* 0x00000001ff0a7424 */ /* 0x000fc600078e00ff */
[----:B------:R-:W-:Y:S03]  /*0920*/  F2I.F64.TRUNC R8, R8 ;  /* 0x0000000800087311 */ /* 0x000fe6000030d100 */
[----:B0-----:R-:W-:Y:S01]  /*0930*/  DFMA R14, R10, -R4, 1 ;  /* 0x3ff000000a0e742b */ /* 0x001fe20000000804 */
[----:B-1----:R-:W-:-:S07]  /*0940*/  UIADD3 UR4, UPT, UPT, -UR4, URZ, URZ ;  /* 0x000000ff04047290 */ /* 0x002fce000fffe1ff */
[----:B------:R-:W-:-:S08]  /*0950*/  DFMA R14, R14, R14, R14 ;  /* 0x0000000e0e0e722b */ /* 0x000fd0000000000e */
[----:B------:R-:W-:Y:S02]  /*0960*/  DFMA R10, R10, R14, R10 ;  /* 0x0000000e0a0a722b */ /* 0x000fe4000000000a */
[----:B------:R-:W0:Y:S06]  /*0970*/  I2F.F64 R14, UR4 ;  /* 0x00000004000e7d12 */ /* 0x000e2c0008201c00 */
        /* <DEDUP_REMOVED lines=13> */
.L_x_7:
[----:B------:R-:W0:Y:S01]  /*0a50*/  MUFU.RCP64H R15, 1.4139995574951171875 ;  /* 0x3ff69fbe000f7908 */ /* 0x000e220000001800 */
[----:B------:R-:W-:Y:S01]  /*0a60*/  IMAD.MOV.U32 R10, RZ, RZ, 0x76c8b439 ;  /* 0x76c8b439ff0a7424 */ /* 0x000fe200078e00ff */
[----:B------:R-:W-:Y:S01]  /*0a70*/  MOV R14, 0x1 ;  /* 0x00000001000e7802 */ /* 0x000fe20000000f00 */
[----:B------:R-:W-:Y:S01]  /*0a80*/  IMAD.MOV.U32 R11, RZ, RZ, 0x3ff69fbe ;  /* 0x3ff69fbeff0b7424 */ /* 0x000fe200078e00ff */
[----:B------:R-:W1:Y:S04]  /*0a90*/  LDCU UR4, c[0x0][0x390] ;  /* 0x00007200ff0477ac */ /* 0x000e680008000800 */
[----:B------:R-:W-:Y:S01]  /*0aa0*/  F2I.F64.TRUNC R5, R4 ;  /* 0x0000000400057311 */ /* 0x000fe2000030d100 */
[----:B0-----:R-:W-:-:S08]  /*0ab0*/  DFMA R16, R14, -R10, 1 ;  /* 0x3ff000000e10742b */ /* 0x001fd0000000080a */
[----:B------:R-:W-:-:S08]  /*0ac0*/  DFMA R16, R16, R16, R16 ;  /* 0x000000101010722b */ /* 0x000fd00000000010 */
[----:B------:R-:W-:Y:S01]  /*0ad0*/  DFMA R16, R14, R16, R14 ;  /* 0x000000100e10722b */ /* 0x000fe2000000000e */
[----:B-1----:R-:W0:Y:S07]  /*0ae0*/  I2F.F64 R14, UR4 ;  /* 0x00000004000e7d12 */ /* 0x002e2e0008201c00 */
        /* <DEDUP_REMOVED lines=13> */
.L_x_8:
[----:B------:R2:W3:Y:S01]  /*0bc0*/  F2I.F64.TRUNC R4, R10 ;  /* 0x0000000a00047311 */ /* 0x0004e2000030d100 */
[----:B------:R-:W-:Y:S02]  /*0bd0*/  IMAD.MOV.U32 R3, RZ, RZ, R8 ;  /* 0x000000ffff037224 */ /* 0x000fe400078e0008 */
[----:B------:R-:W-:-:S07]  /*0be0*/  IMAD.MOV.U32 R8, RZ, RZ, RZ ;  /* 0x000000ffff087224 */ /* 0x000fce00078e00ff */
.L_x_1:
[----:B------:R-:W-:Y:S05]  /*0bf0*/  BSYNC.RECONVERGENT B0 ;  /* 0x0000000000007941 */ /* 0x000fea0003800200 */
.L_x_0:
[----:B------:R-:W-:Y:S01]  /*0c00*/  ISETP.GT.AND P0, PT, R3, R8, PT ;  /* 0x000000080300720c */ /* 0x000fe20003f04270 */
[----:B------:R-:W4:Y:S01]  /*0c10*/  LDCU.64 UR8, c[0x0][0x358] ;  /* 0x00006b00ff0877ac */ /* 0x000f220008000a00 */
[----:B------:R-:W-:Y:S01]  /*0c20*/  BSSY.RECONVERGENT B2, `(.L_x_9) ;  /* 0x0000102000027945 */ /* 0x000fe20003800200 */
[----:B------:R-:W-:Y:S01]  /*0c30*/  IMAD.MOV.U32 R18, RZ, RZ, RZ ;  /* 0x000000ffff127224 */ /* 0x000fe200078e00ff */
[----:B------:R-:W0:Y:S09]  /*0c40*/  LDCU UR7, c[0x0][0x38c] ;  /* 0x00007180ff0777ac */ /* 0x000e320008000800 */
[----:B------:R-:W-:Y:S05]  /*0c50*/  @!P0 BRA `(.L_x_10) ;  /* 0x0000000c00f88947 */ /* 0x000fea0003800000 */
[----:B-1-3--:R-:W-:Y:S01]  /*0c60*/  IMAD.IADD R9, R4, 0x1, -R5 ;  /* 0x0000000104097824 */ /* 0x00afe200078e0a05 */
[----:B------:R-:W-:Y:S01]  /*0c70*/  BSSY.RECONVERGENT B1, `(.L_x_11) ;  /* 0x00000fb000017945 */ /* 0x000fe20003800200 */
[----:B0-2---:R-:W-:Y:S01]  /*0c80*/  VIADD R10, R5, UR5 ;  /* 0x00000005050a7c36 */ /* 0x005fe20008000000 */
[----:B------:R-:W-:Y:S01]  /*0c90*/  CS2R R18, SRZ ;  /* 0x0000000000127805 */ /* 0x000fe2000001ff00 */
[----:B------:R-:W-:Y:S01]  /*0ca0*/  IMAD.MOV.U32 R11, RZ, RZ, R8 ;  /* 0x000000ffff0b7224 */ /* 0x000fe200078e0008 */
[C---:B------:R-:W-:Y:S02]  /*0cb0*/  LOP3.LUT R20, R9.reuse, 0xfffffff8, RZ, 0xc0, !PT ;  /* 0xfffffff809147812 */ /* 0x040fe400078ec0ff */
[----:B------:R-:W-:Y:S02]  /*0cc0*/  LOP3.LUT R13, R9, 0x7, RZ, 0xc0, !PT ;  /* 0x00000007090d7812 */ /* 0x000fe400078ec0ff */
[----:B------:R-:W-:-:S07]  /*0cd0*/  IADD3 R20, PT, PT, -R20, RZ, RZ ;  /* 0x000000ff14147210 */ /* 0x000fce0007ffe1ff */
.L_x_22:
[----:B------:R-:W-:Y:S01]  /*0ce0*/  ISETP.GT.AND P0, PT, R4, R5, PT ;  /* 0x000000050400720c */ /* 0x000fe20003f04270 */
[----:B------:R-:W-:-:S12]  /*0cf0*/  BSSY.RECONVERGENT B0, `(.L_x_12) ;  /* 0x00000ef000007945 */ /* 0x000fd80003800200 */
[----:B01----:R-:W-:Y:S05]  /*0d00*/  @!P0 BRA `(.L_x_13) ;  /* 0x0000000c00b48947 */ /* 0x003fea0003800000 */
[----:B------:R-:W0:Y:S01]  /*0d10*/  LDCU UR4, c[0x0][0x388] ;  /* 0x00007100ff0477ac */ /* 0x000e220008000800 */
[----:B------:R-:W-:Y:S01]  /*0d20*/  IMAD.IADD R12, R5, 0x1, -R4 ;  /* 0x00000001050c7824 */ /* 0x000fe200078e0a04 */
[----:B------:R-:W-:Y:S01]  /*0d30*/  BSSY.RECONVERGENT B3, `(.L_x_14) ;  /* 0x0000073000037945 */ /* 0x000fe20003800200 */
[----:B------:R-:W-:Y:S01]  /*0d40*/  IMAD.IADD R21, R0, 0x1, R11 ;  /* 0x0000000100157824 */ /* 0x000fe200078e020b */
[----:B------:R-:W-:Y:S01]  /*0d50*/  ISETP.NE.AND P4, PT, R13, RZ, PT ;  /* 0x000000ff0d00720c */ /* 0x000fe20003f85270 */
[----:B------:R-:W-:Y:S01]  /*0d60*/  IMAD.MOV.U32 R23, RZ, RZ, R5 ;  /* 0x000000ffff177224 */ /* 0x000fe200078e0005 */
[----:B------:R-:W-:Y:S02]  /*0d70*/  ISETP.GT.U32.AND P1, PT, R12, -0x8, PT ;  /* 0xfffffff80c00780c */ /* 0x000fe40003f24070 */
[----:B------:R-:W-:-:S04]  /*0d80*/  ISETP.GE.AND P0, PT, R21, RZ, PT ;  /* 0x000000ff1500720c */ /* 0x000fc80003f06270 */
[----:B0-----:R-:W-:-:S07]  /*0d90*/  ISETP.GE.OR P0, PT, R21, UR4, !P0 ;  /* 0x0000000415007c0c */ /* 0x001fce000c706670 */
[----:B------:R-:W-:Y:S06]  /*0da0*/  @P1 BRA `(.L_x_15) ;  /* 0x0000000400ac1947 */ /* 0x000fec0003800000 */
[----:B------:R-:W0:Y:S01]  /*0db0*/  LDCU UR4, c[0x0][0x38c] ;  /* 0x00007180ff0477ac */ /* 0x000e220008000800 */
[----:B------:R-:W-:Y:S02]  /*0dc0*/  IMAD.MOV.U32 R12, RZ, RZ, R20 ;  /* 0x000000ffff0c7224 */ /* 0x000fe400078e0014 */
[----:B------:R-:W-:Y:S02]  /*0dd0*/  IMAD.MOV.U32 R23, RZ, RZ, R5 ;  /* 0x000000ffff177224 */ /* 0x000fe400078e0005 */
[----:B0-----:R-:W-:-:S07]  /*0de0*/  IMAD R22, R11, UR4, R10 ;  /* 0x000000040b167c24 */ /* 0x001fce000f8e020a */
.L_x_16:
[----:B------:R-:W0:Y:S01]  /*0df0*/  LDC.64 R14, c[0x0][0x380] ;  /* 0x0000e000ff0e7b82 */ /* 0x000e220000000a00 */
[----:B------:R-:W-:-:S05]  /*0e00*/  IMAD.IADD R24, R2, 0x1, R23 ;  /* 0x0000000102187824 */ /* 0x000fca00078e0217 */
[----:B------:R-:W-:-:S04]  /*0e10*/  ISETP.GE.AND P1, PT, R24, RZ, PT ;  /* 0x000000ff1800720c */ /* 0x000fc80003f26270 */
[----:B------:R-:W-:-:S04]  /*0e20*/  ISETP.GE.OR P1, PT, R24, UR7, !P1 ;  /* 0x0000000718007c0c */ /* 0x000fc8000cf26670 */
[----:B------:R-:W-:Y:S01]  /*0e30*/  PLOP3.LUT P1, PT, P0, P1, PT, 0xf8, 0x8f ;  /* 0x00000000008f781c */ /* 0x000fe20000723f70 */
[----:B0-----:R-:W-:-:S12]  /*0e40*/  IMAD.WIDE R14, R22, 0x4, R14 ;  /* 0x00000004160e7825 */ /* 0x001fd800078e020e */
[----:B----4-:R-:W2:Y:S01]  /*0e50*/  @!P1 LDG.E R17, desc[UR8][R14.64] ;  /* 0x000000080e119981 */ /* 0x010ea2000c1e1900 */
[----:B------:R-:W-:-:S05]  /*0e60*/  VIADD R16, R24, 0x1 ;  /* 0x0000000118107836 */ /* 0x000fca0000000000 */
[----:B------:R-:W-:-:S04]  /*0e70*/  ISETP.GE.AND P2, PT, R16, RZ, PT ;  /* 0x000000ff1000720c */ /* 0x000fc80003f46270 */
[----:B------:R-:W-:-:S04]  /*0e80*/  ISETP.GE.OR P2, PT, R16, UR7, !P2 ;  /* 0x0000000710007c0c */ /* 0x000fc8000d746670 */
[----:B------:R-:W-:-:S13]  /*0e90*/  PLOP3.LUT P2, PT, P0, P2, PT, 0xf8, 0x8f ;  /* 0x00000000008f781c */ /* 0x000fda0000745f70 */
[----:B------:R-:W3:Y:S01]  /*0ea0*/  @!P2 LDG.E R16, desc[UR8][R14.64+0x4] ;  /* 0x000004080e10a981 */ /* 0x000ee2000c1e1900 */
[----:B------:R-:W-:Y:S01]  /*0eb0*/  VIADD R25, R24, 0x2 ;  /* 0x0000000218197836 */ /* 0x000fe20000000000 */
[----:B------:R0:W2:Y:S01]  /*0ec0*/  @!P1 I2F.S64 R26, R18 ;  /* 0x00000012001a9312 */ /* 0x0000a20000301400 */
[----:B------:R-:W-:-:S03]  /*0ed0*/  @P1 IADD3 R28, P5, PT, R18, 0xff, RZ ;  /* 0x000000ff121c1810 */ /* 0x000fc60007fbe0ff */
[C---:B------:R-:W-:Y:S02]  /*0ee0*/  ISETP.GE.AND P3, PT, R25.reuse, RZ, PT ;  /* 0x000000ff1900720c */ /* 0x040fe40003f66270 */
[----:B------:R-:W-:Y:S02]  /*0ef0*/  @P1 IADD3.X R29, PT, PT, RZ, R19, RZ, P5, !PT ;  /* 0x00000013ff1d1210 */ /* 0x000fe40002ffe4ff */
[----:B------:R-:W-:-:S04]  /*0f00*/  ISETP.GE.OR P3, PT, R25, UR7, !P3 ;  /* 0x0000000719007c0c */ /* 0x000fc8000df66670 */
[----:B------:R-:W-:-:S13]  /*0f10*/  PLOP3.LUT P3, PT, P0, P3, PT, 0xf8, 0x8f ;  /* 0x00000000008f781c */ /* 0x000fda0000767f70 */
[----:B0-----:R-:W4:Y:S01]  /*0f20*/  @!P3 LDG.E R18, desc[UR8][R14.64+0x8] ;  /* 0x000008080e12b981 */ /* 0x001f22000c1e1900 */
[----:B------:R-:W-:-:S05]  /*0f30*/  VIADD R19, R24, 0x3 ;  /* 0x0000000318137836 */ /* 0x000fca0000000000 */
[----:B------:R-:W-:-:S04]  /*0f40*/  ISETP.GE.AND P5, PT, R19, RZ, PT ;  /* 0x000000ff1300720c */ /* 0x000fc80003fa6270 */
[----:B------:R-:W-:-:S04]  /*0f50*/  ISETP.GE.OR P5, PT, R19, UR7, !P5 ;  /* 0x0000000713007c0c */ /* 0x000fc8000efa6670 */
[----:B------:R-:W-:-:S13]  /*0f60*/  PLOP3.LUT P5, PT, P0, P5, PT, 0xf8, 0x8f ;  /* 0x00000000008f781c */ /* 0x000fda00007abf70 */
[----:B------:R-:W5:Y:S01]  /*0f70*/  @!P5 LDG.E R25, desc[UR8][R14.64+0xc] ;  /* 0x00000c080e19d981 */ /* 0x000f62000c1e1900 */
[----:B------:R-:W-:Y:S02]  /*0f80*/  VIADD R19, R24, 0x4 ;  /* 0x0000000418137836 */ /* 0x000fe40000000000 */
[----:B--2---:R-:W-:-:S06]  /*0f90*/  @!P1 FADD R26, R17, R26 ;  /* 0x0000001a111a9221 */ /* 0x004fcc0000000000 */
[----:B------:R-:W0:Y:S02]  /*0fa0*/  @!P1 F2I.S64.TRUNC R26, R26 ;  /* 0x0000001a001a9311 */ /* 0x000e24000020d900 */
[----:B0-----:R-:W-:Y:S02]  /*0fb0*/  @!P1 IMAD.MOV.U32 R28, RZ, RZ, R26 ;  /* 0x000000ffff1c9224 */ /* 0x001fe400078e001a */
[----:B------:R-:W-:Y:S01]  /*0fc0*/  @!P1 IMAD.MOV.U32 R29, RZ, RZ, R27 ;  /* 0x000000ffff1d9224 */ /* 0x000fe200078e001b */
[----:B------:R-:W-:-:S04]  /*0fd0*/  ISETP.GE.AND P1, PT, R19, RZ, PT ;  /* 0x000000ff1300720c */ /* 0x000fc80003f26270 */
[----:B------:R-:W-:-:S04]  /*0fe0*/  ISETP.GE.OR P1, PT, R19, UR7, !P1 ;  /* 0x0000000713007c0c */ /* 0x000fc8000cf26670 */
[----:B------:R-:W-:-:S13]  /*0ff0*/  PLOP3.LUT P1, PT, P0, P1, PT, 0xf8, 0x8f ;  /* 0x00000000008f781c */ /* 0x000fda0000723f70 */
[----:B------:R-:W2:Y:S01]  /*1000*/  @!P1 LDG.E R26, desc[UR8][R14.64+0x10] ;  /* 0x000010080e1a9981 */ /* 0x000ea2000c1e1900 */
[----:B------:R-:W3:Y:S02]  /*1010*/  @!P2 I2F.S64 R17, R28 ;  /* 0x0000001c0011a312 */ /* 0x000ee40000301400 */
[----:B---3--:R-:W-:-:S06]  /*1020*/  @!P2 FADD R27, R16, R17 ;  /* 0x00000011101ba221 */ /* 0x008fcc0000000000 */
[----:B------:R-:W0:Y:S01]  /*1030*/  @!P2 F2I.S64.TRUNC R16, R27 ;  /* 0x0000001b0010a311 */ /* 0x000e22000020d900 */
[----:B------:R-:W-:-:S05]  /*1040*/  @P2 IADD3 R16, P6, PT, R28, 0xff, RZ ;  /* 0x000000ff1c102810 */ /* 0x000fca0007fde0ff */
[----:B------:R-:W-:-:S04]  /*1050*/  @P2 IMAD.X R17, RZ, RZ, R29, P6 ;  /* 0x000000ffff112224 */ /* 0x000fc800030e061d */
[----:B0-----:R-:W4:Y:S02]  /*1060*/  @!P3 I2F.S64 R19, R16 ;  /* 0x000000100013b312 */ /* 0x001f240000301400 */
[----:B----4-:R-:W-:-:S06]  /*1070*/  @!P3 FADD R27, R18, R19 ;  /* 0x00000013121bb221 */ /* 0x010fcc0000000000 */
[----:B------:R-:W0:Y:S01]  /*1080*/  @!P3 F2I.S64.TRUNC R18, R27 ;  /* 0x0000001b0012b311 */ /* 0x000e22000020d900 */
[----:B------:R-:W-:-:S05]  /*1090*/  @P3 IADD3 R18, P2, PT, R16, 0xff, RZ ;  /* 0x000000ff10123810 */ /* 0x000fca0007f5e0ff */
[----:B------:R-:W-:Y:S02]  /*10a0*/  @P3 IMAD.X R19, RZ, RZ, R17, P2 ;  /* 0x000000ffff133224 */ /* 0x000fe400010e0611 */
[----:B0-----:R-:W-:Y:S02]  /*10b0*/  @!P5 IMAD.MOV.U32 R16, RZ, RZ, R18 ;  /* 0x000000ffff10d224 */ /* 0x001fe400078e0012 */
[----:B------:R-:W-:-:S04]  /*10c0*/  @!P5 IMAD.MOV.U32 R17, RZ, RZ, R19 ;  /* 0x000000ffff11d224 */ /* 0x000fc800078e0013 */
[----:B------:R-:W5:Y:S02]  /*10d0*/  @!P5 I2F.S64 R28, R16 ;  /* 0x00000010001cd312 */ /* 0x000f640000301400 */
[----:B-----5:R-:W-:-:S06]  /*10e0*/  @!P5 FADD R25, R25, R28 ;  /* 0x0000001c1919d221 */ /* 0x020fcc0000000000 */
[----:B------:R0:W1:Y:S01]  /*10f0*/  @!P5 F2I.S64.TRUNC R28, R25 ;  /* 0x00000019001cd311 */ /* 0x000062000020d900 */
[----:B------:R-:W-:Y:S02]  /*1100*/  @P5 IADD3 R28, P2, PT, R18, 0xff, RZ ;  /* 0x000000ff121c5810 */ /* 0x000fe40007f5e0ff */
[----:B------:R-:W-:-:S03]  /*1110*/  IADD3 R18, PT, PT, R24, 0x5, RZ ;  /* 0x0000000518127810 */ /* 0x000fc60007ffe0ff */
[----:B------:R-:W-:Y:S01]  /*1120*/  @P5 IMAD.X R29, RZ, RZ, R19, P2 ;  /* 0x000000ffff1d5224 */ /* 0x000fe200010e0613 */
[----:B------:R-:W-:-:S04]  /*1130*/  ISETP.GE.AND P2, PT, R18, RZ, PT ;  /* 0x000000ff1200720c */ /* 0x000fc80003f46270 */
[----:B------:R-:W-:-:S04]  /*1140*/  ISETP.GE.OR P2, PT, R18, UR7, !P2 ;  /* 0x0000000712007c0c */ /* 0x000fc8000d746670 */
[----:B------:R-:W-:-:S13]  /*1150*/  PLOP3.LUT P2, PT, P0, P2, PT, 0xf8, 0x8f ;  /* 0x00000000008f781c */ /* 0x000fda0000745f70 */
[----:B0-----:R-:W3:Y:S01]  /*1160*/  @!P2 LDG.E R25, desc[UR8][R14.64+0x14] ;  /* 0x000014080e19a981 */ /* 0x001ee2000c1e1900 */
[----:B------:R-:W-:-:S05]  /*1170*/  VIADD R27, R24, 0x6 ;  /* 0x00000006181b7836 */ /* 0x000fca0000000000 */
[----:B------:R-:W-:-:S04]  /*1180*/  ISETP.GE.AND P3, PT, R27, RZ, PT ;  /* 0x000000ff1b00720c */ /* 0x000fc80003f66270 */
[----:B------:R-:W-:-:S04]  /*1190*/  ISETP.GE.OR P3, PT, R27, UR7, !P3 ;  /* 0x000000071b007c0c */ /* 0x000fc8000df66670 */
[----:B------:R-:W-:Y:S01]  /*11a0*/  PLOP3.LUT P3, PT, P0, P3, PT, 0xf8, 0x8f ;  /* 0x00000000008f781c */ /* 0x000fe20000767f70 */
[----:B-1----:R-:W-:Y:S02]  /*11b0*/  @!P1 IMAD.MOV.U32 R17, RZ, RZ, R29 ;  /* 0x000000ffff119224 */ /* 0x002fe400078e001d */
[----:B------:R-:W-:-:S04]  /*11c0*/  @!P1 IMAD.MOV.U32 R16, RZ, RZ, R28 ;  /* 0x000000ffff109224 */ /* 0x000fc800078e001c */
[----:B------:R0:W2:Y:S06]  /*11d0*/  @!P1 I2F.S64 R17, R16 ;  /* 0x0000001000119312 */ /* 0x0000ac0000301400 */
[----:B0-----:R-:W4:Y:S01]  /*11e0*/  @!P3 LDG.E R16, desc[UR8][R14.64+0x18] ;  /* 0x000018080e10b981 */ /* 0x001f22000c1e1900 */
[----:B------:R-:W-:-:S05]  /*11f0*/  VIADD R24, R24, 0x7 ;  /* 0x0000000718187836 */ /* 0x000fca0000000000 */
[----:B------:R-:W-:-:S04]  /*1200*/  ISETP.GE.AND P5, PT, R24, RZ, PT ;  /* 0x000000ff1800720c */ /* 0x000fc80003fa6270 */
[----:B------:R-:W-:-:S04]  /*1210*/  ISETP.GE.OR P5, PT, R24, UR7, !P5 ;  /* 0x0000000718007c0c */ /* 0x000fc8000efa6670 */
[----:B------:R-:W-:Y:S01]  /*1220*/  PLOP3.LUT P5, PT, P0, P5, PT, 0xf8, 0x8f ;  /* 0x00000000008f781c */ /* 0x000fe200007abf70 */
[----:B--2---:R-:W-:-:S12]  /*1230*/  @!P1 FADD R26, R26, R17 ;  /* 0x000000111a1a9221 */ /* 0x004fd80000000000 */
[----:B------:R0:W2:Y:S01]  /*1240*/  @!P5 LDG.E R17, desc[UR8][R14.64+0x1c] ;  /* 0x00001c080e11d981 */ /* 0x0000a2000c1e1900 */
[----:B------:R-:W0:Y:S01]  /*1250*/  @!P1 F2I.S64.TRUNC R18, R26 ;  /* 0x0000001a00129311 */ /* 0x000e22000020d900 */
[----:B------:R-:W-:-:S05]  /*1260*/  @P1 IADD3 R18, P6, PT, R28, 0xff, RZ ;  /* 0x000000ff1c121810 */ /* 0x000fca0007fde0ff */
[----:B------:R-:W-:Y:S02]  /*1270*/  @P1 IMAD.X R19, RZ, RZ, R29, P6 ;  /* 0x000000ffff131224 */ /* 0x000fe400030e061d */
[----:B0-----:R-:W-:Y:S02]  /*1280*/  @!P2 IMAD.MOV.U32 R14, RZ, RZ, R18 ;  /* 0x000000ffff0ea224 */ /* 0x001fe400078e0012 */
[----:B------:R-:W-:-:S04]  /*1290*/  @!P2 IMAD.MOV.U32 R15, RZ, RZ, R19 ;  /* 0x000000ffff0fa224 */ /* 0x000fc800078e0013 */
[----:B------:R-:W3:Y:S01]  /*12a0*/  @!P2 I2F.S64 R24, R14 ;  /* 0x0000000e0018a312 */ /* 0x000ee20000301400 */
[----:B------:R-:W-:Y:S02]  /*12b0*/  VIADD R12, R12, 0x8 ;  /* 0x000000080c0c7836 */ /* 0x000fe40000000000 */
[----:B------:R-:W-:Y:S02]  /*12c0*/  VIADD R23, R23, 0x8 ;  /* 0x0000000817177836 */ /* 0x000fe40000000000 */
[----:B---3--:R-:W-:-:S04]  /*12d0*/  @!P2 FADD R26, R25, R24 ;  /* 0x00000018191aa221 */ /* 0x008fc80000000000 */
[----:B------:R-:W0:Y:S01]  /*12e0*/  @!P2 F2I.S64.TRUNC R24, R26 ;  /* 0x0000001a0018a311 */ /* 0x000e22000020d900 */
[----:B------:R-:W-:-:S04]  /*12f0*/  @P2 IADD3 R24, P1, PT, R18, 0xff, RZ ;  /* 0x000000ff12182810 */ /* 0x000fc80007f3e0ff */
[----:B------:R-:W-:Y:S01]  /*1300*/  @P2 IADD3.X R25, PT, PT, RZ, R19, RZ, P1, !PT ;  /* 0x00000013ff192210 */ /* 0x000fe20000ffe4ff */
[----:B0-----:R-:W-:-:S04]  /*1310*/  @!P3 IMAD.MOV.U32 R14, RZ, RZ, R24 ;  /* 0x000000ffff0eb224 */ /* 0x001fc800078e0018 */
[----:B------:R-:W-:-:S04]  /*1320*/  @!P3 IMAD.MOV.U32 R15, RZ, RZ, R25 ;  /* 0x000000ffff0fb224 */ /* 0x000fc800078e0019 */
[----:B------:R-:W4:Y:S02]  /*1330*/  @!P3 I2F.S64 R19, R14 ;  /* 0x0000000e0013b312 */ /* 0x000f240000301400 */
[----:B----4-:R-:W-:-:S06]  /*1340*/  @!P3 FADD R27, R16, R19 ;  /* 0x00000013101bb221 */ /* 0x010fcc0000000000 */
[----:B------:R-:W0:Y:S02]  /*1350*/  @!P3 F2I.S64.TRUNC R18, R27 ;  /* 0x0000001b0012b311 */ /* 0x000e24000020d900 */
[----:B0-----:R-:W-:Y:S01]  /*1360*/  @!P3 IMAD.MOV.U32 R16, RZ, RZ, R18 ;  /* 0x000000ffff10b224 */ /* 0x001fe200078e0012 */
[----:B------:R-:W-:Y:S01]  /*1370*/  @P3 IADD3 R16, P1, PT, R24, 0xff, RZ ;  /* 0x000000ff18103810 */ /* 0x000fe20007f3e0ff */
[----:B------:R-:W-:-:S04]  /*1380*/  @!P3 IMAD.MOV.U32 R29, RZ, RZ, R19 ;  /* 0x000000ffff1db224 */ /* 0x000fc800078e0013 */
[----:B------:R-:W-:Y:S02]  /*1390*/  @P3 IMAD.X R29, RZ, RZ, R25, P1 ;  /* 0x000000ffff1d3224 */ /* 0x000fe400008e0619 */
[----:B------:R-:W-:Y:S02]  /*13a0*/  @!P5 IMAD.MOV.U32 R14, RZ, RZ, R16 ;  /* 0x000000ffff0ed224 */ /* 0x000fe400078e0010 */
[----:B------:R-:W-:-:S04]  /*13b0*/  @!P5 IMAD.MOV.U32 R15, RZ, RZ, R29 ;  /* 0x000000ffff0fd224 */ /* 0x000fc800078e001d */
[----:B------:R-:W2:Y:S01]  /*13c0*/  @!P5 I2F.S64 R18, R14 ;  /* 0x0000000e0012d312 */ /* 0x000ea20000301400 */
[----:B------:R-:W-:Y:S02]  /*13d0*/  ISETP.NE.AND P2, PT, R12, RZ, PT ;  /* 0x000000ff0c00720c */ /* 0x000fe40003f45270 */
[----:B------:R-:W-:Y:S01]  /*13e0*/  @P5 IADD3 R16, P1, PT, R16, 0xff, RZ ;  /* 0x000000ff10105810 */ /* 0x000fe20007f3e0ff */
[----:B------:R-:W-:Y:S02]  /*13f0*/  VIADD R22, R22, 0x8 ;  /* 0x0000000816167836 */ /* 0x000fe40000000000 */
[----:B--2---:R-:W-:-:S06]  /*1400*/  @!P5 FADD R18, R17, R18 ;  /* 0x000000121112d221 */ /* 0x004fcc0000000000 */
[----:B------:R-:W0:Y:S01]  /*1410*/  @!P5 F2I.S64.TRUNC R18, R18 ;  /* 0x000000120012d311 */ /* 0x000e22000020d900 */
[----:B------:R-:W-:Y:S01]  /*1420*/  @P5 IADD3.X R17, PT, PT, RZ, R29, RZ, P1, !PT ;  /* 0x0000001dff115210 */ /* 0x000fe20000ffe4ff */
[----:B------:R-:W-:-:S04]  /*1430*/  @P5 IMAD.MOV.U32 R18, RZ, RZ, R16 ;  /* 0x000000ffff125224 */ /* 0x000fc800078e0010 */
[----:B------:R-:W-:Y:S01]  /*1440*/  @P5 IMAD.MOV.U32 R19, RZ, RZ, R17 ;  /* 0x000000ffff135224 */ /* 0x000fe200078e0011 */
[----:B0-----:R-:W-:Y:S06]  /*1450*/  @P2 BRA `(.L_x_16) ;  /* 0xfffffff800642947 */ /* 0x001fec000383ffff */
.L_x_15:
[----:B----4-:R-:W-:Y:S05]  /*1460*/  BSYNC.RECONVERGENT B3 ;  /* 0x0000000000037941 */ /* 0x010fea0003800200 */
.L_x_14:
[----:B------:R-:W-:Y:S05]  /*1470*/  @!P4 BRA `(.L_x_13) ;  /* 0x0000000400d8c947 */ /* 0x000fea0003800000 */
[----:B------:R-:W-:Y:S01]  /*1480*/  VIADD R12, R13, 0xffffffff ;  /* 0xffffffff0d0c7836 */ /* 0x000fe20000000000 */
[----:B------:R-:W-:Y:S04]  /*1490*/  BSSY.RECONVERGENT B3, `(.L_x_17) ;  /* 0x000003d000037945 */ /* 0x000fe80003800200 */
[----:B------:R-:W-:-:S13]  /*14a0*/  ISETP.GE.U32.AND P1, PT, R12, 0x3, PT ;  /* 0x000000030c00780c */ /* 0x000fda0003f26070 */
[----:B------:R-:W-:Y:S05]  /*14b0*/  @!P1 BRA `(.L_x_18) ;  /* 0x0000000000e89947 */ /* 0x000fea0003800000 */
[----:B------:R-:W0:Y:S01]  /*14c0*/  LDCU UR4, c[0x0][0x38c] ;  /* 0x00007180ff0477ac */ /* 0x000e220008000800 */
[----:B------:R-:W1:Y:S01]  /*14d0*/  LDC.64 R14, c[0x0][0x380] ;  /* 0x0000e000ff0e7b82 */ /* 0x000e620000000a00 */
[----:B------:R-:W-:-:S05]  /*14e0*/  IMAD.IADD R26, R2, 0x1, R23 ;  /* 0x00000001021a7824 */ /* 0x000fca00078e0217 */
[----:B------:R-:W-:-:S04]  /*14f0*/  ISETP.GE.AND P1, PT, R26, RZ, PT ;  /* 0x000000ff1a00720c */ /* 0x000fc80003f26270 */
[----:B0-----:R-:W-:Y:S01]  /*1500*/  ISETP.GE.OR P1, PT, R26, UR4, !P1 ;  /* 0x000000041a007c0c */ /* 0x001fe2000cf26670 */
[----:B------:R-:W-:-:S03]  /*1510*/  IMAD R17, R21, UR4, R26 ;  /* 0x0000000415117c24 */ /* 0x000fc6000f8e021a */
[----:B------:R-:W-:Y:S01]  /*1520*/  PLOP3.LUT P1, PT, P0, P1, PT, 0xf8, 0x8f ;  /* 0x00000000008f781c */ /* 0x000fe20000723f70 */
[----:B-1----:R-:W-:-:S12]  /*1530*/  IMAD.WIDE R14, R17, 0x4, R14 ;  /* 0x00000004110e7825 */ /* 0x002fd800078e020e */
[----:B------:R-:W2:Y:S01]  /*1540*/  @!P1 LDG.E R16, desc[UR8][R14.64] ;  /* 0x000000080e109981 */ /* 0x000ea2000c1e1900 */
[----:B------:R-:W-:-:S05]  /*1550*/  VIADD R12, R26, 0x1 ;  /* 0x000000011a0c7836 */ /* 0x000fca0000000000 */
[----:B------:R-:W-:-:S04]  /*1560*/  ISETP.GE.AND P2, PT, R12, RZ, PT ;  /* 0x000000ff0c00720c */ /* 0x000fc80003f46270 */
[----:B------:R-:W-:-:S04]  /*1570*/  ISETP.GE.OR P2, PT, R12, UR4, !P2 ;  /* 0x000000040c007c0c */ /* 0x000fc8000d746670 */
[----:B------:R-:W-:-:S13]  /*1580*/  PLOP3.LUT P2, PT, P0, P2, PT, 0xf8, 0x8f ;  /* 0x00000000008f781c */ /* 0x000fda0000745f70 */
[----:B------:R-:W3:Y:S01]  /*1590*/  @!P2 LDG.E R24, desc[UR8][R14.64+0x4] ;  /* 0x000004080e18a981 */ /* 0x000ee2000c1e1900 */
[----:B------:R-:W-:-:S05]  /*15a0*/  VIADD R12, R26, 0x2 ;  /* 0x000000021a0c7836 */ /* 0x000fca0000000000 */
[----:B------:R-:W-:-:S04]  /*15b0*/  ISETP.GE.AND P3, PT, R12, RZ, PT ;  /* 0x000000ff0c00720c */ /* 0x000fc80003f66270 */
[----:B------:R-:W-:-:S04]  /*15c0*/  ISETP.GE.OR P3, PT, R12, UR4, !P3 ;  /* 0x000000040c007c0c */ /* 0x000fc8000df66670 */
[----:B------:R-:W-:-:S13]  /*15d0*/  PLOP3.LUT P3, PT, P0, P3, PT, 0xf8, 0x8f ;  /* 0x00000000008f781c */ /* 0x000fda0000767f70 */
[----:B------:R-:W4:Y:S01]  /*15e0*/  @!P3 LDG.E R22, desc[UR8][R14.64+0x8] ;  /* 0x000008080e16b981 */ /* 0x000f22000c1e1900 */
[----:B------:R-:W-:-:S04]  /*15f0*/  IADD3 R12, PT, PT, R26, 0x3, RZ ;  /* 0x000000031a0c7810 */ /* 0x000fc80007ffe0ff */
[----:B------:R-:W-:-:S04]  /*1600*/  ISETP.GE.AND P4, PT, R12, RZ, PT ;  /* 0x000000ff0c00720c */ /* 0x000fc80003f86270 */
[----:B------:R-:W-:-:S04]  /*1610*/  ISETP.GE.OR P4, PT, R12, UR4, !P4 ;  /* 0x000000040c007c0c */ /* 0x000fc8000e786670 */
[----:B------:R-:W-:-:S13]  /*1620*/  PLOP3.LUT P4, PT, P0, P4, PT, 0xf8, 0x8f ;  /* 0x00000000008f781c */ /* 0x000fda0000789f70 */
[----:B------:R0:W5:Y:S01]  /*1630*/  @!P4 LDG.E R12, desc[UR8][R14.64+0xc] ;  /* 0x00000c080e0cc981 */ /* 0x000162000c1e1900 */
[----:B------:R-:W2:Y:S01]  /*1640*/  @!P1 I2F.S64 R17, R18 ;  /* 0x0000001200119312 */ /* 0x000ea20000301400 */
[----:B------:R-:W-:Y:S02]  /*1650*/  VIADD R23, R23, 0x4 ;  /* 0x0000000417177836 */ /* 0x000fe40000000000 */
[----:B--2---:R-:W-:-:S05]  /*1660*/  @!P1 FADD R27, R16, R17 ;  /* 0x00000011101b9221 */ /* 0x004fca0000000000 */
[----:B------:R-:W1:Y:S02]  /*1670*/  @!P1 F2I.S64.TRUNC R16, R27 ;  /* 0x0000001b00109311 */ /* 0x000e64000020d900 */
[----:B-1----:R-:W-:Y:S01]  /*1680*/  @!P1 IMAD.MOV.U32 R25, RZ, RZ, R16 ;  /* 0x000000ffff199224 */ /* 0x002fe200078e0010 */
[----:B------:R-:W-:Y:S01]  /*1690*/  @P1 IADD3 R25, P5, PT, R18, 0xff, RZ ;  /* 0x000000ff12191810 */ /* 0x000fe20007fbe0ff */
[----:B------:R-:W-:-:S04]  /*16a0*/  @!P1 IMAD.MOV.U32 R26, RZ, RZ, R17 ;  /* 0x000000ffff1a9224 */ /* 0x000fc800078e0011 */
[----:B------:R-:W-:Y:S02]  /*16b0*/  @P1 IMAD.X R26, RZ, RZ, R19, P5 ;  /* 0x000000ffff1a1224 */ /* 0x000fe400028e0613 */
[----:B0-----:R-:W-:Y:S02]  /*16c0*/  @!P2 IMAD.MOV.U32 R14, RZ, RZ, R25 ;  /* 0x000000ffff0ea224 */ /* 0x001fe400078e0019 */
[----:B------:R-:W-:-:S04]  /*16d0*/  @!P2 IMAD.MOV.U32 R15, RZ, RZ, R26 ;  /* 0x000000ffff0fa224 */ /* 0x000fc800078e001a */
[----:B------:R-:W3:Y:S02]  /*16e0*/  @!P2 I2F.S64 R17, R14 ;  /* 0x0000000e0011a312 */ /* 0x000ee40000301400 */
[----:B---3--:R-:W-:-:S06]  /*16f0*/  @!P2 FADD R24, R24, R17 ;  /* 0x000000111818a221 */ /* 0x008fcc0000000000 */
[----:B------:R-:W0:Y:S02]  /*1700*/  @!P2 F2I.S64.TRUNC R16, R24 ;  /* 0x000000180010a311 */ /* 0x000e24000020d900 */
[----:B0-----:R-:W-:Y:S01]  /*1710*/  @!P2 IMAD.MOV.U32 R18, RZ, RZ, R16 ;  /* 0x000000ffff12a224 */ /* 0x001fe200078e0010 */
[----:B------:R-:W-:Y:S01]  /*1720*/  @P2 IADD3 R18, P1, PT, R25, 0xff, RZ ;  /* 0x000000ff19122810 */ /* 0x000fe20007f3e0ff */
[----:B------:R-:W-:-:S03]  /*1730*/  @!P2 IMAD.MOV.U32 R19, RZ, RZ, R17 ;  /* 0x000000ffff13a224 */ /* 0x000fc600078e0011 */
[----:B------:R-:W-:Y:S01]  /*1740*/  @P2 IADD3.X R19, PT, PT, RZ, R26, RZ, P1, !PT ;  /* 0x0000001aff132210 */ /* 0x000fe20000ffe4ff */
[----:B------:R-:W-:-:S04]  /*1750*/  @!P3 IMAD.MOV.U32 R14, RZ, RZ, R18 ;  /* 0x000000ffff0eb224 */ /* 0x000fc800078e0012 */
[----:B------:R-:W-:-:S04]  /*1760*/  @!P3 IMAD.MOV.U32 R15, RZ, RZ, R19 ;  /* 0x000000ffff0fb224 */ /* 0x000fc800078e0013 */
[----:B------:R-:W4:Y:S02]  /*1770*/  @!P3 I2F.S64 R17, R14 ;  /* 0x0000000e0011b312 */ /* 0x000f240000301400 */
[----:B----4-:R-:W-:-:S06]  /*1780*/  @!P3 FADD R17, R22, R17 ;  /* 0x000000111611b221 */ /* 0x010fcc0000000000 */
[----:B------:R-:W0:Y:S01]  /*1790*/  @!P3 F2I.S64.TRUNC R16, R17 ;  /* 0x000000110010b311 */ /* 0x000e22000020d900 */
[----:B------:R-:W-:Y:S01]  /*17a0*/  @P3 IADD3 R16, P1, PT, R18, 0xff, RZ ;  /* 0x000000ff12103810 */ /* 0x000fe20007f3e0ff */
[----:B0-----:R-:W-:-:S04]  /*17b0*/  @!P3 IMAD.MOV.U32 R25, RZ, RZ, R17 ;  /* 0x000000ffff19b224 */ /* 0x001fc800078e0011 */
[----:B------:R-:W-:Y:S02]  /*17c0*/  @P3 IMAD.X R25, RZ, RZ, R19, P1 ;  /* 0x000000ffff193224 */ /* 0x000fe400008e0613 */
[----:B------:R-:W-:Y:S02]  /*17d0*/  @!P4 IMAD.MOV.U32 R14, RZ, RZ, R16 ;  /* 0x000000ffff0ec224 */ /* 0x000fe400078e0010 */
[----:B------:R-:W-:-:S04]  /*17e0*/  @!P4 IMAD.MOV.U32 R15, RZ, RZ, R25 ;  /* 0x000000ffff0fc224 */ /* 0x000fc800078e0019 */
[----:B------:R-:W5:Y:S02]  /*17f0*/  @!P4 I2F.S64 R19, R14 ;  /* 0x0000000e0013c312 */ /* 0x000f640000301400 */
[----:B-----5:R-:W-:Y:S01]  /*1800*/  @!P4 FADD R19, R12, R19 ;  /* 0x000000130c13c221 */ /* 0x020fe20000000000 */
[----:B------:R-:W-:-:S04]  /*1810*/  @P4 IADD3 R12, P1, PT, R16, 0xff, RZ ;  /* 0x000000ff100c4810 */ /* 0x000fc80007f3e0ff */
[----:B------:R-:W-:Y:S01]  /*1820*/  @P4 IADD3.X R17, PT, PT, RZ, R25, RZ, P1, !PT ;  /* 0x00000019ff114210 */ /* 0x000fe20000ffe4ff */
[----:B------:R-:W0:Y:S01]  /*1830*/  @!P4 F2I.S64.TRUNC R18, R19 ;  /* 0x000000130012c311 */ /* 0x000e22000020d900 */
[----:B------:R-:W-:-:S03]  /*1840*/  @P4 IMAD.MOV.U32 R18, RZ, RZ, R12 ;  /* 0x000000ffff124224 */ /* 0x000fc600078e000c */
[----:B0-----:R-:W-:-:S07]  /*1850*/  @P4 IMAD.MOV.U32 R19, RZ, RZ, R17 ;  /* 0x000000ffff134224 */ /* 0x001fce00078e0011 */
.L_x_18:
[----:B------:R-:W-:Y:S05]  /*1860*/  BSYNC.RECONVERGENT B3 ;  /* 0x0000000000037941 */ /* 0x000fea0003800200 */
.L_x_17:
[----:B------:R-:W-:-:S13]  /*1870*/  LOP3.LUT P1, R14, R9, 0x3, RZ, 0xc0, !PT ;  /* 0x00000003090e7812 */ /* 0x000fda000782c0ff */
[----:B------:R-:W-:Y:S05]  /*1880*/  @!P1 BRA `(.L_x_13) ;  /* 0x0000000000d49947 */ /* 0x000fea0003800000 */
[----:B------:R-:W-:Y:S01]  /*1890*/  ISETP.NE.AND P1, PT, R14, 0x1, PT ;  /* 0x000000010e00780c */ /* 0x000fe20003f25270 */
[----:B------:R-:W-:Y:S01]  /*18a0*/  BSSY.RECONVERGENT B3, `(.L_x_19) ;  /* 0x0000022000037945 */ /* 0x000fe20003800200 */
[----:B------:R-:W-:-:S04]  /*18b0*/  LOP3.LUT R12, R9, 0x1, RZ, 0xc0, !PT ;  /* 0x00000001090c7812 */ /* 0x000fc800078ec0ff */
[----:B------:R-:W-:-:S07]  /*18c0*/  ISETP.NE.U32.AND P3, PT, R12, 0x1, PT ;  /* 0x000000010c00780c */ /* 0x000fce0003f65070 */
[----:B------:R-:W-:Y:S06]  /*18d0*/  @!P1 BRA `(.L_x_20) ;  /* 0x0000000000789947 */ /* 0x000fec0003800000 */
        /* <DEDUP_REMOVED lines=13> */
[----:B------:R0:W3:Y:S01]  /*19b0*/  @!P2 LDG.E R22, desc[UR8][R14.64+0x4] ;  /* 0x000004080e16a981 */ /* 0x0000e2000c1e1900 */
[----:B------:R-:W2:Y:S01]  /*19c0*/  @!P1 I2F.S64 R17, R18 ;  /* 0x0000001200119312 */ /* 0x000ea20000301400 */
[----:B------:R-:W-:Y:S02]  /*19d0*/  VIADD R23, R23, 0x2 ;  /* 0x0000000217177836 */ /* 0x000fe40000000000 */
[----:B--2---:R-:W-:-:S05]  /*19e0*/  @!P1 FADD R12, R17, R12 ;  /* 0x0000000c110c9221 */ /* 0x004fca0000000000 */
[----:B------:R-:W1:Y:S01]  /*19f0*/  @!P1 F2I.S64.TRUNC R16, R12 ;  /* 0x0000000c00109311 */ /* 0x000e62000020d900 */
[----:B------:R-:W-:Y:S01]  /*1a00*/  @P1 IADD3 R16, P4, PT, R18, 0xff, RZ ;  /* 0x000000ff12101810 */ /* 0x000fe20007f9e0ff */
[----:B-1----:R-:W-:-:S04]  /*1a10*/  @!P1 IMAD.MOV.U32 R25, RZ, RZ, R17 ;  /* 0x000000ffff199224 */ /* 0x002fc800078e0011 */
[----:B------:R-:W-:Y:S02]  /*1a20*/  @P1 IMAD.X R25, RZ, RZ, R19, P4 ;  /* 0x000000ffff191224 */ /* 0x000fe400020e0613 */
[----:B0-----:R-:W-:Y:S01]  /*1a30*/  @!P2 IMAD.MOV.U32 R14, RZ, RZ, R16 ;  /* 0x000000ffff0ea224 */ /* 0x001fe200078e0010 */
[----:B------:R-:W-:Y:S02]  /*1a40*/  @P2 IADD3 R16, P1, PT, R16, 0xff, RZ ;  /* 0x000000ff10102810 */ /* 0x000fe40007f3e0ff */
[----:B------:R-:W-:-:S03]  /*1a50*/  @!P2 MOV R15, R25 ;  /* 0x00000019000fa202 */ /* 0x000fc60000000f00 */
[----:B------:R-:W-:Y:S01]  /*1a60*/  @P2 IMAD.X R25, RZ, RZ, R25, P1 ;  /* 0x000000ffff192224 */ /* 0x000fe200008e0619 */
[----:B------:R-:W3:Y:S02]  /*1a70*/  @!P2 I2F.S64 R17, R14 ;  /* 0x0000000e0011a312 */ /* 0x000ee40000301400 */
[----:B---3--:R-:W-:-:S06]  /*1a80*/  @!P2 FADD R17, R22, R17 ;  /* 0x000000111611a221 */ /* 0x008fcc0000000000 */
[----:B------:R0:W1:Y:S01]  /*1a90*/  @!P2 F2I.S64.TRUNC R18, R17 ;  /* 0x000000110012a311 */ /* 0x000062000020d900 */
[----:B------:R-:W-:Y:S02]  /*1aa0*/  @P2 IMAD.MOV.U32 R18, RZ, RZ, R16 ;  /* 0x000000ffff122224 */ /* 0x000fe400078e0010 */
[----:B01----:R-:W-:-:S07]  /*1ab0*/  @P2 IMAD.MOV.U32 R19, RZ, RZ, R25 ;  /* 0x000000ffff132224 */ /* 0x003fce00078e0019 */
.L_x_20:
[----:B------:R-:W-:Y:S05]  /*1ac0*/  BSYNC.RECONVERGENT B3 ;  /* 0x0000000000037941 */ /* 0x000fea0003800200 */
.L_x_19:
[----:B------:R-:W-:Y:S05]  /*1ad0*/  @P3 BRA `(.L_x_13) ;  /* 0x0000000000403947 */ /* 0x000fea0003800000 */
[----:B------:R-:W0:Y:S01]  /*1ae0*/  LDC R17, c[0x0][0x38c] ;  /* 0x0000e300ff117b82 */ /* 0x000e220000000800 */
[----:B------:R-:W-:-:S05]  /*1af0*/  IMAD.IADD R12, R2, 0x1, R23 ;  /* 0x00000001020c7824 */ /* 0x000fca00078e0217 */
[----:B------:R-:W-:-:S04]  /*1b00*/  ISETP.GE.AND P1, PT, R12, RZ, PT ;  /* 0x000000ff0c00720c */ /* 0x000fc80003f26270 */
[----:B0-----:R-:W-:-:S04]  /*1b10*/  ISETP.GE.OR P1, PT, R12, R17, !P1 ;  /* 0x000000110c00720c */ /* 0x001fc80004f26670 */
[----:B------:R-:W-:-:S13]  /*1b20*/  PLOP3.LUT P1, PT, P0, P1, PT, 0xf8, 0x8f ;  /* 0x00000000008f781c */ /* 0x000fda0000723f70 */
[----:B------:R-:W-:Y:S05]  /*1b30*/  @P1 BRA `(.L_x_21) ;  /* 0x0000000000201947 */ /* 0x000fea0003800000 */
[----:B------:R-:W0:Y:S01]  /*1b40*/  LDC.64 R14, c[0x0][0x380] ;  /* 0x0000e000ff0e7b82 */ /* 0x000e220000000a00 */
[----:B------:R-:W-:-:S04]  /*1b50*/  IMAD R21, R21, R17, R12 ;  /* 0x0000001115157224 */ /* 0x000fc800078e020c */
[----:B0-----:R-:W-:-:S06]  /*1b60*/  IMAD.WIDE R14, R21, 0x4, R14 ;  /* 0x00000004150e7825 */ /* 0x001fcc00078e020e */
[----:B------:R-:W2:Y:S01]  /*1b70*/  LDG.E R14, desc[UR8][R14.64] ;  /* 0x000000080e0e7981 */ /* 0x000ea2000c1e1900 */
[----:B------:R-:W2:Y:S02]  /*1b80*/  I2F.S64 R19, R18 ;  /* 0x0000001200137312 */ /* 0x000ea40000301400 */
[----:B--2---:R-:W-:-:S06]  /*1b90*/  FADD R12, R19, R14 ;  /* 0x0000000e130c7221 */ /* 0x004fcc0000000000 */
[----:B------:R0:W1:Y:S01]  /*1ba0*/  F2I.S64.TRUNC R18, R12 ;  /* 0x0000000c00127311 */ /* 0x000062000020d900 */
[----:B------:R-:W-:Y:S05]  /*1bb0*/  BRA `(.L_x_13) ;  /* 0x0000000000087947 */ /* 0x000fea0003800000 */
.L_x_21:
[----:B------:R-:W-:-:S05]  /*1bc0*/  IADD3 R18, P0, PT, R18, 0xff, RZ ;  /* 0x000000ff12127810 */ /* 0x000fca0007f1e0ff */
[----:B------:R-:W-:-:S08]  /*1bd0*/  IMAD.X R19, RZ, RZ, R19, P0 ;  /* 0x000000ffff137224 */ /* 0x000fd000000e0613 */
.L_x_13:
[----:B----4-:R-:W-:Y:S05]  /*1be0*/  BSYNC.RECONVERGENT B0 ;  /* 0x0000000000007941 */ /* 0x010fea0003800200 */
.L_x_12:
[----:B------:R-:W-:-:S05]  /*1bf0*/  VIADD R11, R11, 0x1 ;  /* 0x000000010b0b7836 */ /* 0x000fca0000000000 */
[----:B------:R-:W-:-:S13]  /*1c00*/  ISETP.NE.AND P0, PT, R11, R3, PT ;  /* 0x000000030b00720c */ /* 0x000fda0003f05270 */
[----:B------:R-:W-:Y:S05]  /*1c10*/  @P0 BRA `(.L_x_22) ;  /* 0xfffffff000300947 */ /* 0x000fea000383ffff */
[----:B------:R-:W-:Y:S05]  /*1c20*/  BSYNC.RECONVERGENT B1 ;  /* 0x0000000000017941 */ /* 0x000fea0003800200 */
.L_x_11:
[----:B-1----:R1:W2:Y:S02]  /*1c30*/  I2F.S64 R18, R18 ;  /* 0x0000001200127312 */ /* 0x0022a40000301400 */
.L_x_10:
[----:B0---4-:R-:W-:Y:S05]  /*1c40*/  BSYNC.RECONVERGENT B2 ;  /* 0x0000000000027941 */ /* 0x011fea0003800200 */
.L_x_9:
[----:B------:R-:W-:Y:S01]  /*1c50*/  IADD3 R3, PT, PT, -R8, R3, RZ ;  /* 0x0000000308037210 */ /* 0x000fe20007ffe1ff */
[----:B-1-3--:R-:W-:Y:S01]  /*1c60*/  IMAD.IADD R4, R4, 0x1, -R5 ;  /* 0x0000000104047824 */ /* 0x00afe200078e0a05 */
[----:B------:R-:W-:Y:S03]  /*1c70*/  BSSY.RECONVERGENT B0, `(.L_x_23) ;  /* 0x000000e000007945 */ /* 0x000fe60003800200 */
[----:B------:R-:W-:-:S05]  /*1c80*/  IMAD R3, R3, R4, RZ ;  /* 0x0000000403037224 */ /* 0x000fca00078e02ff */
[----:B------:R-:W-:-:S04]  /*1c90*/  I2FP.F32.S32 R9, R3 ;  /* 0x0000000300097245 */ /* 0x000fc80000201400 */
[----:B------:R-:W0:Y:S08]  /*1ca0*/  MUFU.RCP R3, R9 ;  /* 0x0000000900037308 */ /* 0x000e300000001000 */
[----:B--2---:R-:W1:Y:S01]  /*1cb0*/  FCHK P0, R18, R9 ;  /* 0x0000000912007302 */ /* 0x004e620000000000 */
[----:B0-----:R-:W-:-:S04]  /*1cc0*/  FFMA R4, -R9, R3, 1 ;  /* 0x3f80000009047423 */ /* 0x001fc80000000103 */
[----:B------:R-:W-:-:S04]  /*1cd0*/  FFMA R3, R3, R4, R3 ;  /* 0x0000000403037223 */ /* 0x000fc80000000003 */
[----:B------:R-:W-:-:S04]  /*1ce0*/  FFMA R4, R3, R18, RZ ;  /* 0x0000001203047223 */ /* 0x000fc800000000ff */
[----:B------:R-:W-:-:S04]  /*1cf0*/  FFMA R5, -R9, R4, R18 ;  /* 0x0000000409057223 */ /* 0x000fc80000000112 */
[----:B------:R-:W-:Y:S01]  /*1d00*/  FFMA R3, R3, R5, R4 ;  /* 0x0000000503037223 */ /* 0x000fe20000000004 */
[----:B-1----:R-:W-:Y:S06]  /*1d10*/  @!P0 BRA `(.L_x_24) ;  /* 0x00000000000c8947 */ /* 0x002fec0003800000 */
[----:B------:R-:W-:Y:S01]  /*1d20*/  IMAD.MOV.U32 R4, RZ, RZ, R18 ;  /* 0x000000ffff047224 */ /* 0x000fe200078e0012 */
[----:B------:R-:W-:-:S07]  /*1d30*/  MOV R8, 0x1d50 ;  /* 0x00001d5000087802 */ /* 0x000fce0000000f00 */
[----:B------:R-:W-:Y:S05]  /*1d40*/  CALL.REL.NOINC `($__internal_1_$__cuda_sm3x_div_rn_noftz_f32_slowpath) ;  /* 0x0000000400c07944 */ /* 0x000fea0003c00000 */
.L_x_24:
[----:B------:R-:W-:Y:S05]  /*1d50*/  BSYNC.RECONVERGENT B0 ;  /* 0x0000000000007941 */ /* 0x000fea0003800200 */
.L_x_23:
[----:B------:R-:W0:Y:S01]  /*1d60*/  S2R R8, SR_TID.X ;  /* 0x0000000000087919 */ /* 0x000e220000002100 */
[----:B------:R-:W1:Y:S01]  /*1d70*/  LDC.64 R4, c[0x0][0x398] ;  /* 0x0000e600ff047b82 */ /* 0x000e620000000a00 */
[----:B------:R-:W-:-:S04]  /*1d80*/  ISETP.NE.AND P0, PT, R2, 0x78, PT ;  /* 0x000000780200780c */ /* 0x000fc80003f05270 */
[----:B------:R-:W-:-:S04]  /*1d90*/  ISETP.NE.OR P0, PT, R0, 0x122, P0 ;  /* 0x000001220000780c */ /* 0x000fc80000705670 */
[C---:B0-----:R-:W-:Y:S01]  /*1da0*/  ISETP.NE.OR P0, PT, R8.reuse, 0x1, P0 ;  /* 0x000000010800780c */ /* 0x041fe20000705670 */
[----:B------:R-:W-:-:S04]  /*1db0*/  VIADD R9, R8, UR6 ;  /* 0x0000000608097c36 */ /* 0x000fc80008000000 */
[----:B-1----:R-:W-:-:S05]  /*1dc0*/  IMAD.WIDE R4, R9, 0x4, R4 ;  /* 0x0000000409047825 */ /* 0x002fca00078e0204 */
[----:B------:R0:W-:Y:S03]  /*1dd0*/  STG.E desc[UR8][R4.64], R3 ;  /* 0x0000000304007986 */ /* 0x0001e6000c101908 */
[----:B------:R-:W-:Y:S05]  /*1de0*/  @P0 EXIT ;  /* 0x000000000000094d */ /* 0x000fea0003800000 */
[----:B0-----:R-:W0:Y:S01]  /*1df0*/  F2F.F64.F32 R2, R3 ;  /* 0x0000000300027310 */ /* 0x001e220000201800 */
[----:B------:R-:W-:Y:S01]  /*1e00*/  MOV R0, 0x0 ;  /* 0x0000000000007802 */ /* 0x000fe20000000f00 */
[----:B------:R-:W1:Y:S03]  /*1e10*/  LDCU.64 UR4, c[0x4][0x8] ;  /* 0x01000100ff0477ac */ /* 0x000e660008000a00 */
[----:B------:R2:W3:Y:S01]  /*1e20*/  LDC.64 R8, c[0x4][R0] ;  /* 0x0100000000087b82 */ /* 0x0004e20000000a00 */
[----:B0-----:R2:W-:Y:S01]  /*1e30*/  STL.64 [R1], R2 ;  /* 0x0000000201007387 */ /* 0x0015e20000100a00 */
[----:B-1----:R-:W-:Y:S02]  /*1e40*/  IMAD.U32 R4, RZ, RZ, UR4 ;  /* 0x00000004ff047e24 */ /* 0x002fe4000f8e00ff */
[----:B------:R-:W-:-:S07]  /*1e50*/  IMAD.U32 R5, RZ, RZ, UR5 ;  /* 0x00000005ff057e24 */ /* 0x000fce000f8e00ff */
[----:B------:R-:W-:-:S07]  /*1e60*/  LEPC R20, `(.L_x_25) ;  /* 0x000000001014794e */ /* 0x000fce0000000000 */
[----:B--23--:R-:W-:Y:S05]  /*1e70*/  CALL.ABS.NOINC R8 ;  /* 0x0000000008007343 */ /* 0x00cfea0003c00000 */
.L_x_25:
[----:B------:R-:W-:Y:S05]  /*1e80*/  EXIT ;  /* 0x000000000000794d */ /* 0x000fea0003800000 */
        .weak           $__internal_0_$__cuda_sm20_div_rn_f64_full
        .type           $__internal_0_$__cuda_sm20_div_rn_f64_full,@function
        .size           $__internal_0_$__cuda_sm20_div_rn_f64_full,($__internal_1_$__cuda_sm3x_div_rn_noftz_f32_slowpath - $__internal_0_$__cuda_sm20_div_rn_f64_full)
$__internal_0_$__cuda_sm20_div_rn_f64_full:
[C---:B------:R-:W-:Y:S01]  /*1e90*/  FSETP.GEU.AND P0, PT, |R3|.reuse, 1.469367938527859385e-39, PT ;  /* 0x001000000300780b */ /* 0x040fe20003f0e200 */
[----:B------:R-:W-:Y:S01]  /*1ea0*/  IMAD.MOV.U32 R13, RZ, RZ, R3 ;  /* 0x000000ffff0d7224 */ /* 0x000fe200078e0003 */
[----:B------:R-:W-:Y:S01]  /*1eb0*/  LOP3.LUT R10, R3, 0x800fffff, RZ, 0xc0, !PT ;  /* 0x800fffff030a7812 */ /* 0x000fe200078ec0ff */
[----:B------:R-:W-:Y:S01]  /*1ec0*/  IMAD.MOV.U32 R24, RZ, RZ, 0x1ca00000 ;  /* 0x1ca00000ff187424 */ /* 0x000fe200078e00ff */
[----:B------:R-:W-:Y:S01]  /*1ed0*/  MOV R16, 0x1 ;  /* 0x0000000100107802 */ /* 0x000fe20000000f00 */
[----:B------:R-:W-:Y:S01]  /*1ee0*/  BSSY.RECONVERGENT B1, `(.L_x_26) ;  /* 0x0000053000017945 */ /* 0x000fe20003800200 */
[----:B------:R-:W-:Y:S01]  /*1ef0*/  LOP3.LUT R11, R10, 0x3ff00000, RZ, 0xfc, !PT ;  /* 0x3ff000000a0b7812 */ /* 0x000fe200078efcff */
[----:B------:R-:W-:Y:S01]  /*1f00*/  IMAD.MOV.U32 R10, RZ, RZ, R12 ;  /* 0x000000ffff0a7224 */ /* 0x000fe200078e000c */
[C---:B------:R-:W-:Y:S02]  /*1f10*/  FSETP.GEU.AND P2, PT, |R15|.reuse, 1.469367938527859385e-39, PT ;  /* 0x001000000f00780b */ /* 0x040fe40003f4e200 */
[----:B------:R-:W-:-:S02]  /*1f20*/  LOP3.LUT R9, R15, 0x7ff00000, RZ, 0xc0, !PT ;  /* 0x7ff000000f097812 */ /* 0x000fc400078ec0ff */
[----:B------:R-:W-:Y:S01]  /*1f30*/  LOP3.LUT R26, R3, 0x7ff00000, RZ, 0xc0, !PT ;  /* 0x7ff00000031a7812 */ /* 0x000fe200078ec0ff */
[----:B------:R-:W-:-:S03]  /*1f40*/  @!P0 DMUL R10, R12, 8.98846567431157953865e+307 ;  /* 0x7fe000000c0a8828 */ /* 0x000fc60000000000 */
[----:B------:R-:W-:-:S03]  /*1f50*/  ISETP.GE.U32.AND P1, PT, R9, R26, PT ;  /* 0x0000001a0900720c */ /* 0x000fc60003f26070 */
[----:B------:R-:W0:Y:S02]  /*1f60*/  MUFU.RCP64H R17, R11 ;  /* 0x0000000b00117308 */ /* 0x000e240000001800 */
[----:B------:R-:W-:Y:S02]  /*1f70*/  @!P2 LOP3.LUT R18, R13, 0x7ff00000, RZ, 0xc0, !PT ;  /* 0x7ff000000d12a812 */ /* 0x000fe400078ec0ff */
[----:B------:R-:W-:Y:S02]  /*1f80*/  @!P0 LOP3.LUT R26, R11, 0x7ff00000, RZ, 0xc0, !PT ;  /* 0x7ff000000b1a8812 */ /* 0x000fe400078ec0ff */
[----:B------:R-:W-:-:S04]  /*1f90*/  @!P2 ISETP.GE.U32.AND P3, PT, R9, R18, PT ;  /* 0x000000120900a20c */ /* 0x000fc80003f66070 */
[----:B------:R-:W-:-:S04]  /*1fa0*/  @!P2 SEL R19, R24, 0x63400000, !P3 ;  /* 0x634000001813a807 */ /* 0x000fc80005800000 */
[----:B------:R-:W-:Y:S01]  /*1fb0*/  @!P2 LOP3.LUT R22, R19, 0x80000000, R15, 0xf8, !PT ;  /* 0x800000001316a812 */ /* 0x000fe200078ef80f */
[----:B0-----:R-:W-:-:S03]  /*1fc0*/  DFMA R20, R16, -R10, 1 ;  /* 0x3ff000001014742b */ /* 0x001fc6000000080a */
[----:B------:R-:W-:Y:S01]  /*1fd0*/  @!P2 LOP3.LUT R23, R22, 0x100000, RZ, 0xfc, !PT ;  /* 0x001000001617a812 */ /* 0x000fe200078efcff */
[----:B------:R-:W-:-:S04]  /*1fe0*/  @!P2 IMAD.MOV.U32 R22, RZ, RZ, RZ ;  /* 0x000000ffff16a224 */ /* 0x000fc800078e00ff */
[----:B------:R-:W-:-:S08]  /*1ff0*/  DFMA R20, R20, R20, R20 ;  /* 0x000000141414722b */ /* 0x000fd00000000014 */
[----:B------:R-:W-:Y:S01]  /*2000*/  DFMA R20, R16, R20, R16 ;  /* 0x000000141014722b */ /* 0x000fe20000000010 */
[----:B------:R-:W-:Y:S01]  /*2010*/  SEL R17, R24, 0x63400000, !P1 ;  /* 0x6340000018117807 */ /* 0x000fe20004800000 */
[----:B------:R-:W-:-:S03]  /*2020*/  IMAD.MOV.U32 R16, RZ, RZ, R14 ;  /* 0x000000ffff107224 */ /* 0x000fc600078e000e */
[----:B------:R-:W-:-:S03]  /*2030*/  LOP3.LUT R17, R17, 0x800fffff, R15, 0xf8, !PT ;  /* 0x800fffff11117812 */ /* 0x000fc600078ef80f */
[----:B------:R-:W-:-:S03]  /*2040*/  DFMA R18, R20, -R10, 1 ;  /* 0x3ff000001412742b */ /* 0x000fc6000000080a */
[----:B------:R-:W-:-:S05]  /*2050*/  @!P2 DFMA R16, R16, 2, -R22 ;  /* 0x400000001010a82b */ /* 0x000fca0000000816 */
[----:B------:R-:W-:-:S08]  /*2060*/  DFMA R18, R20, R18, R20 ;  /* 0x000000121412722b */ /* 0x000fd00000000014 */
[----:B------:R-:W-:-:S08]  /*2070*/  DMUL R20, R18, R16 ;  /* 0x0000001012147228 */ /* 0x000fd00000000000 */
[----:B------:R-:W-:-:S08]  /*2080*/  DFMA R22, R20, -R10, R16 ;  /* 0x8000000a1416722b */ /* 0x000fd00000000010 */
[----:B------:R-:W-:Y:S01]  /*2090*/  DFMA R22, R18, R22, R20 ;  /* 0x000000161216722b */ /* 0x000fe20000000014 */
[----:B------:R-:W-:Y:S01]  /*20a0*/  IMAD.MOV.U32 R20, RZ, RZ, R9 ;  /* 0x000000ffff147224 */ /* 0x000fe200078e0009 */
[----:B------:R-:W-:Y:S01]  /*20b0*/  @!P2 LOP3.LUT R20, R17, 0x7ff00000, RZ, 0xc0, !PT ;  /* 0x7ff000001114a812 */ /* 0x000fe200078ec0ff */
[----:B------:R-:W-:-:S04]  /*20c0*/  VIADD R19, R26, 0xffffffff ;  /* 0xffffffff1a137836 */ /* 0x000fc80000000000 */
[----:B------:R-:W-:-:S05]  /*20d0*/  VIADD R18, R20, 0xffffffff ;  /* 0xffffffff14127836 */ /* 0x000fca0000000000 */
[----:B------:R-:W-:-:S04]  /*20e0*/  ISETP.GT.U32.AND P0, PT, R18, 0x7feffffe, PT ;  /* 0x7feffffe1200780c */ /* 0x000fc80003f04070 */
[----:B------:R-:W-:-:S13]  /*20f0*/  ISETP.GT.U32.OR P0, PT, R19, 0x7feffffe, P0 ;  /* 0x7feffffe1300780c */ /* 0x000fda0000704470 */
[----:B------:R-:W-:Y:S05]  /*2100*/  @P0 BRA `(.L_x_27) ;  /* 0x00000000006c0947 */ /* 0x000fea0003800000 */
[----:B------:R-:W-:-:S04]  /*2110*/  LOP3.LUT R18, R13, 0x7ff00000, RZ, 0xc0, !PT ;  /* 0x7ff000000d127812 */ /* 0x000fc800078ec0ff */
[CC--:B------:R-:W-:Y:S02]  /*2120*/  VIADDMNMX R14, R9.reuse, -R18.reuse, 0xb9600000, !PT ;  /* 0xb9600000090e7446 */ /* 0x0c0fe40007800912 */
[----:B------:R-:W-:Y:S02]  /*2130*/  ISETP.GE.U32.AND P0, PT, R9, R18, PT ;  /* 0x000000120900720c */ /* 0x000fe40003f06070 */
[----:B------:R-:W-:Y:S01]  /*2140*/  VIMNMX R9, PT, PT, R14, 0x46a00000, PT ;  /* 0x46a000000e097848 */ /* 0x000fe20003fe0100 */
[----:B------:R-:W-:Y:S01]  /*2150*/  IMAD.MOV.U32 R14, RZ, RZ, RZ ;  /* 0x000000ffff0e7224 */ /* 0x000fe200078e00ff */
[----:B------:R-:W-:-:S05]  /*2160*/  SEL R24, R24, 0x63400000, !P0 ;  /* 0x6340000018187807 */ /* 0x000fca0004000000 */
[----:B------:R-:W-:-:S05]  /*2170*/  IMAD.IADD R9, R9, 0x1, -R24 ;  /* 0x0000000109097824 */ /* 0x000fca00078e0a18 */
[----:B------:R-:W-:-:S06]  /*2180*/  IADD3 R15, PT, PT, R9, 0x7fe00000, RZ ;  /* 0x7fe00000090f7810 */ /* 0x000fcc0007ffe0ff */
[----:B------:R-:W-:-:S10]  /*2190*/  DMUL R18, R22, R14 ;  /* 0x0000000e16127228 */ /* 0x000fd40000000000 */
[----:B------:R-:W-:-:S13]  /*21a0*/  FSETP.GTU.AND P0, PT, |R19|, 1.469367938527859385e-39, PT ;  /* 0x001000001300780b */ /* 0x000fda0003f0c200 */
[----:B------:R-:W-:Y:S05]  /*21b0*/  @P0 BRA `(.L_x_28) ;  /* 0x0000000000940947 */ /* 0x000fea0003800000 */
[----:B------:R-:W-:Y:S01]  /*21c0*/  DFMA R16, R22, -R10, R16 ;  /* 0x8000000a1610722b */ /* 0x000fe20000000010 */
[----:B------:R-:W-:-:S09]  /*21d0*/  IMAD.MOV.U32 R14, RZ, RZ, RZ ;  /* 0x000000ffff0e7224 */ /* 0x000fd200078e00ff */
[C---:B------:R-:W-:Y:S02]  /*21e0*/  FSETP.NEU.AND P0, PT, R17.reuse, RZ, PT ;  /* 0x000000ff1100720b */ /* 0x040fe40003f0d000 */
[----:B------:R-:W-:-:S04]  /*21f0*/  LOP3.LUT R13, R17, 0x80000000, R13, 0x48, !PT ;  /* 0x80000000110d7812 */ /* 0x000fc800078e480d */
[----:B------:R-:W-:-:S07]  /*2200*/  LOP3.LUT R15, R13, R15, RZ, 0xfc, !PT ;  /* 0x0000000f0d0f7212 */ /* 0x000fce00078efcff */
[----:B------:R-:W-:Y:S05]  /*2210*/  @!P0 BRA `(.L_x_28) ;  /* 0x00000000007c8947 */ /* 0x000fea0003800000 */
[----:B------:R-:W-:Y:S01]  /*2220*/  IMAD.MOV R11, RZ, RZ, -R9 ;  /* 0x000000ffff0b7224 */ /* 0x000fe200078e0a09 */
[----:B------:R-:W-:Y:S01]  /*2230*/  DMUL.RP R14, R22, R14 ;  /* 0x0000000e160e7228 */ /* 0x000fe20000008000 */
[----:B------:R-:W-:Y:S01]  /*2240*/  IMAD.MOV.U32 R10, RZ, RZ, RZ ;  /* 0x000000ffff0a7224 */ /* 0x000fe200078e00ff */
[----:B------:R-:W-:-:S05]  /*2250*/  IADD3 R9, PT, PT, -R9, -0x43300000, RZ ;  /* 0xbcd0000009097810 */ /* 0x000fca0007ffe1ff */
[----:B------:R-:W-:-:S03]  /*2260*/  DFMA R10, R18, -R10, R22 ;  /* 0x8000000a120a722b */ /* 0x000fc60000000016 */
[----:B------:R-:W-:-:S07]  /*2270*/  LOP3.LUT R13, R15, R13, RZ, 0x3c, !PT ;  /* 0x0000000d0f0d7212 */ /* 0x000fce00078e3cff */
[----:B------:R-:W-:-:S04]  /*2280*/  FSETP.NEU.AND P0, PT, |R11|, R9, PT ;  /* 0x000000090b00720b */ /* 0x000fc80003f0d200 */
[----:B------:R-:W-:Y:S02]  /*2290*/  FSEL R18, R14, R18, !P0 ;  /* 0x000000120e127208 */ /* 0x000fe40004000000 */
[----:B------:R-:W-:Y:S01]  /*22a0*/  FSEL R19, R13, R19, !P0 ;  /* 0x000000130d137208 */ /* 0x000fe20004000000 */
[----:B------:R-:W-:Y:S06]  /*22b0*/  BRA `(.L_x_28) ;  /* 0x0000000000547947 */ /* 0x000fec0003800000 */
.L_x_27:
[----:B------:R-:W-:-:S14]  /*22c0*/  DSETP.NAN.AND P0, PT, R14, R14, PT ;  /* 0x0000000e0e00722a */ /* 0x000fdc0003f08000 */
[----:B------:R-:W-:Y:S05]  /*22d0*/  @P0 BRA `(.L_x_29) ;  /* 0x0000000000440947 */ /* 0x000fea0003800000 */
[----:B------:R-:W-:-:S14]  /*22e0*/  DSETP.NAN.AND P0, PT, R12, R12, PT ;  /* 0x0000000c0c00722a */ /* 0x000fdc0003f08000 */
[----:B------:R-:W-:Y:S05]  /*22f0*/  @P0 BRA `(.L_x_30) ;  /* 0x0000000000300947 */ /* 0x000fea0003800000 */
[----:B------:R-:W-:Y:S01]  /*2300*/  ISETP.NE.AND P0, PT, R20, R26, PT ;  /* 0x0000001a1400720c */ /* 0x000fe20003f05270 */
[----:B------:R-:W-:Y:S02]  /*2310*/  IMAD.MOV.U32 R18, RZ, RZ, 0x0 ;  /* 0x00000000ff127424 */ /* 0x000fe400078e00ff */
[----:B------:R-:W-:-:S10]  /*2320*/  IMAD.MOV.U32 R19, RZ, RZ, -0x80000 ;  /* 0xfff80000ff137424 */ /* 0x000fd400078e00ff */
[----:B------:R-:W-:Y:S05]  /*2330*/  @!P0 BRA `(.L_x_28) ;  /* 0x0000000000348947 */ /* 0x000fea0003800000 */
[----:B------:R-:W-:Y:S02]  /*2340*/  ISETP.NE.AND P0, PT, R20, 0x7ff00000, PT ;  /* 0x7ff000001400780c */ /* 0x000fe40003f05270 */
[----:B------:R-:W-:Y:S02]  /*2350*/  LOP3.LUT R19, R15, 0x80000000, R13, 0x48, !PT ;  /* 0x800000000f137812 */ /* 0x000fe400078e480d */
[----:B------:R-:W-:-:S13]  /*2360*/  ISETP.EQ.OR P0, PT, R26, RZ, !P0 ;  /* 0x000000ff1a00720c */ /* 0x000fda0004702670 */
[----:B------:R-:W-:Y:S01]  /*2370*/  @P0 LOP3.LUT R9, R19, 0x7ff00000, RZ, 0xfc, !PT ;  /* 0x7ff0000013090812 */ /* 0x000fe200078efcff */
[----:B------:R-:W-:Y:S01]  /*2380*/  @!P0 IMAD.MOV.U32 R18, RZ, RZ, RZ ;  /* 0x000000ffff128224 */ /* 0x000fe200078e00ff */
[----:B------:R-:W-:-:S03]  /*2390*/  @P0 MOV R18, RZ ;  /* 0x000000ff00120202 */ /* 0x000fc60000000f00 */
[----:B------:R-:W-:Y:S01]  /*23a0*/  @P0 IMAD.MOV.U32 R19, RZ, RZ, R9 ;  /* 0x000000ffff130224 */ /* 0x000fe200078e0009 */
[----:B------:R-:W-:Y:S06]  /*23b0*/  BRA `(.L_x_28) ;  /* 0x0000000000147947 */ /* 0x000fec0003800000 */
.L_x_30:
[----:B------:R-:W-:Y:S01]  /*23c0*/  LOP3.LUT R19, R13, 0x80000, RZ, 0xfc, !PT ;  /* 0x000800000d137812 */ /* 0x000fe200078efcff */
[----:B------:R-:W-:Y:S01]  /*23d0*/  IMAD.MOV.U32 R18, RZ, RZ, R12 ;  /* 0x000000ffff127224 */ /* 0x000fe200078e000c */
[----:B------:R-:W-:Y:S06]  /*23e0*/  BRA `(.L_x_28) ;  /* 0x0000000000087947 */ /* 0x000fec0003800000 */
.L_x_29:
[----:B------:R-:W-:Y:S01]  /*23f0*/  LOP3.LUT R19, R15, 0x80000, RZ, 0xfc, !PT ;  /* 0x000800000f137812 */ /* 0x000fe200078efcff */
[----:B------:R-:W-:-:S07]  /*2400*/  IMAD.MOV.U32 R18, RZ, RZ, R14 ;  /* 0x000000ffff127224 */ /* 0x000fce00078e000e */
.L_x_28:
[----:B------:R-:W-:Y:S05]  /*2410*/  BSYNC.RECONVERGENT B1 ;  /* 0x0000000000017941 */ /* 0x000fea0003800200 */
.L_x_26:
[----:B------:R-:W-:Y:S02]  /*2420*/  IMAD.MOV.U32 R10, RZ, RZ, R4 ;  /* 0x000000ffff0a7224 */ /* 0x000fe400078e0004 */
[----:B------:R-:W-:-:S04]  /*2430*/  IMAD.MOV.U32 R11, RZ, RZ, 0x0 ;  /* 0x00000000ff0b7424 */ /* 0x000fc800078e00ff */
[----:B------:R-:W-:Y:S05]  /*2440*/  RET.REL.NODEC R10 `(_Z19computeImageSummaryPfiiiiS_) ;  /* 0xffffffd80aec7950 */ /* 0x000fea0003c3ffff */
        .weak           $__internal_1_$__cuda_sm3x_div_rn_noftz_f32_slowpath
        .type           $__internal_1_$__cuda_sm3x_div_rn_noftz_f32_slowpath,@function
        .size           $__internal_1_$__cuda_sm3x_div_rn_noftz_f32_slowpath,(.L_x_44 - $__internal_1_$__cuda_sm3x_div_rn_noftz_f32_slowpath)
$__internal_1_$__cuda_sm3x_div_rn_noftz_f32_slowpath:
[----:B------:R-:W-:Y:S01]  /*2450*/  SHF.R.U32.HI R5, RZ, 0x17, R9 ;  /* 0x00000017ff057819 */ /* 0x000fe20000011609 */
[----:B------:R-:W-:Y:S01]  /*2460*/  BSSY.RECONVERGENT B1, `(.L_x_31) ;  /* 0x0000063000017945 */ /* 0x000fe20003800200 */
[----:B------:R-:W-:Y:S02]  /*2470*/  SHF.R.U32.HI R3, RZ, 0x17, R4 ;  /* 0x00000017ff037819 */ /* 0x000fe40000011604 */
[----:B------:R-:W-:Y:S02]  /*2480*/  LOP3.LUT R16, R5, 0xff, RZ, 0xc0, !PT ;  /* 0x000000ff05107812 */ /* 0x000fe400078ec0ff */
[----:B------:R-:W-:-:S03]  /*2490*/  LOP3.LUT R13, R3, 0xff, RZ, 0xc0, !PT ;  /* 0x000000ff030d7812 */ /* 0x000fc600078ec0ff */
[----:B------:R-:W-:Y:S02]  /*24a0*/  VIADD R11, R16, 0xffffffff ;  /* 0xffffffff100b7836 */ /* 0x000fe40000000000 */
[----:B------:R-:W-:-:S03]  /*24b0*/  VIADD R10, R13, 0xffffffff ;  /* 0xffffffff0d0a7836 */ /* 0x000fc60000000000 */
[----:B------:R-:W-:-:S04]  /*24c0*/  ISETP.GT.U32.AND P0, PT, R11, 0xfd, PT ;  /* 0x000000fd0b00780c */ /* 0x000fc80003f04070 */
[----:B------:R-:W-:-:S13]  /*24d0*/  ISETP.GT.U32.OR P0, PT, R10, 0xfd, P0 ;  /* 0x000000fd0a00780c */ /* 0x000fda0000704470 */
[----:B------:R-:W-:Y:S01]  /*24e0*/  @!P0 MOV R5, RZ ;  /* 0x000000ff00058202 */ /* 0x000fe20000000f00 */
[----:B------:R-:W-:Y:S06]  /*24f0*/  @!P0 BRA `(.L_x_32) ;  /* 0x0000000000608947 */ /* 0x000fec0003800000 */
[----:B------:R-:W-:Y:S01]  /*2500*/  FSETP.GTU.FTZ.AND P0, PT, |R4|, +INF , PT ;  /* 0x7f8000000400780b */ /* 0x000fe20003f1c200 */
[----:B------:R-:W-:Y:S01]  /*2510*/  IMAD.MOV.U32 R3, RZ, RZ, R9 ;  /* 0x000000ffff037224 */ /* 0x000fe200078e0009 */
[----:B------:R-:W-:-:S04]  /*2520*/  FSETP.GTU.FTZ.AND P1, PT, |R9|, +INF , PT ;  /* 0x7f8000000900780b */ /* 0x000fc80003f3c200 */
[----:B------:R-:W-:-:S13]  /*2530*/  PLOP3.LUT P0, PT, P0, P1, PT, 0xf8, 0x8f ;  /* 0x00000000008f781c */ /* 0x000fda0000703f70 */
[----:B------:R-:W-:Y:S05]  /*2540*/  @P0 BRA `(.L_x_33) ;  /* 0x00000004004c0947 */ /* 0x000fea0003800000 */
[----:B------:R-:W-:-:S13]  /*2550*/  LOP3.LUT P0, RZ, R9, 0x7fffffff, R4, 0xc8, !PT ;  /* 0x7fffffff09ff7812 */ /* 0x000fda000780c804 */
[----:B------:R-:W-:Y:S05]  /*2560*/  @!P0 BRA `(.L_x_34) ;  /* 0x00000004003c8947 */ /* 0x000fea0003800000 */
[C---:B------:R-:W-:Y:S02]  /*2570*/  FSETP.NEU.FTZ.AND P0, PT, |R4|.reuse, +INF , PT ;  /* 0x7f8000000400780b */ /* 0x040fe40003f1d200 */
[----:B------:R-:W-:Y:S02]  /*2580*/  FSETP.NEU.FTZ.AND P2, PT, |R3|, +INF , PT ;  /* 0x7f8000000300780b */ /* 0x000fe40003f5d200 */
[----:B------:R-:W-:-:S11]  /*2590*/  FSETP.NEU.FTZ.AND P1, PT, |R4|, +INF , PT ;  /* 0x7f8000000400780b */ /* 0x000fd60003f3d200 */
[----:B------:R-:W-:Y:S05]  /*25a0*/  @!P2 BRA !P0, `(.L_x_34) ;  /* 0x00000004002ca947 */ /* 0x000fea0004000000 */
[----:B------:R-:W-:-:S04]  /*25b0*/  LOP3.LUT P0, RZ, R4, 0x7fffffff, RZ, 0xc0, !PT ;  /* 0x7fffffff04ff7812 */ /* 0x000fc8000780c0ff */
[----:B------:R-:W-:-:S13]  /*25c0*/  PLOP3.LUT P0, PT, P2, P0, PT, 0x2f, 0xf2 ;  /* 0x0000000000f2781c */ /* 0x000fda0001700577 */
[----:B------:R-:W-:Y:S05]  /*25d0*/  @P0 BRA `(.L_x_35) ;  /* 0x0000000400180947 */ /* 0x000fea0003800000 */
[----:B------:R-:W-:-:S04]  /*25e0*/  LOP3.LUT P0, RZ, R9, 0x7fffffff, RZ, 0xc0, !PT ;  /* 0x7fffffff09ff7812 */ /* 0x000fc8000780c0ff */
[----:B------:R-:W-:-:S13]  /*25f0*/  PLOP3.LUT P0, PT, P1, P0, PT, 0x2f, 0xf2 ;  /* 0x0000000000f2781c */ /* 0x000fda0000f00577 */
[----:B------:R-:W-:Y:S05]  /*2600*/  @P0 BRA `(.L_x_36) ;  /* 0x0000000400000947 */ /* 0x000fea0003800000 */
[----:B------:R-:W-:Y:S02]  /*2610*/  ISETP.GE.AND P0, PT, R10, RZ, PT ;  /* 0x000000ff0a00720c */ /* 0x000fe40003f06270 */
[----:B------:R-:W-:-:S11]  /*2620*/  ISETP.GE.AND P1, PT, R11, RZ, PT ;  /* 0x000000ff0b00720c */ /* 0x000fd60003f26270 */
[----:B------:R-:W-:Y:S02]  /*2630*/  @P0 IMAD.MOV.U32 R5, RZ, RZ, RZ ;  /* 0x000000ffff050224 */ /* 0x000fe400078e00ff */
[----:B------:R-:W-:Y:S01]  /*2640*/  @!P0 FFMA R4, R4, 1.84467440737095516160e+19, RZ ;  /* 0x5f80000004048823 */ /* 0x000fe200000000ff */
[----:B------:R-:W-:Y:S02]  /*2650*/  @!P0 IMAD.MOV.U32 R5, RZ, RZ, -0x40 ;  /* 0xffffffc0ff058424 */ /* 0x000fe400078e00ff */
[----:B------:R-:W-:Y:S02]  /*2660*/  @!P1 FFMA R9, R3, 1.84467440737095516160e+19, RZ ;  /* 0x5f80000003099823 */ /* 0x000fe400000000ff */
[----:B------:R-:W-:-:S07]  /*2670*/  @!P1 VIADD R5, R5, 0x40 ;  /* 0x0000004005059836 */ /* 0x000fce0000000000 */
.L_x_32:
[----:B------:R-:W-:Y:S01]  /*2680*/  LEA R10, R16, 0xc0800000, 0x17 ;  /* 0xc0800000100a7811 */ /* 0x000fe200078eb8ff */
[----:B------:R-:W-:Y:S04]  /*2690*/  BSSY.RECONVERGENT B2, `(.L_x_37) ;  /* 0x0000036000027945 */ /* 0x000fe80003800200 */
[----:B------:R-:W-:Y:S02]  /*26a0*/  IMAD.IADD R10, R9, 0x1, -R10 ;  /* 0x00000001090a7824 */ /* 0x000fe400078e0a0a */
[----:B------:R-:W-:Y:S02]  /*26b0*/  VIADD R9, R13, 0xffffff81 ;  /* 0xffffff810d097836 */ /* 0x000fe40000000000 */
[----:B------:R0:W1:Y:S01]  /*26c0*/  MUFU.RCP R11, R10 ;  /* 0x0000000a000b7308 */ /* 0x0000620000001000 */
[----:B------:R-:W-:Y:S01]  /*26d0*/  FADD.FTZ R12, -R10, -RZ ;  /* 0x800000ff0a0c7221 */ /* 0x000fe20000010100 */
[C---:B------:R-:W-:Y:S01]  /*26e0*/  IMAD R3, R9.reuse, -0x800000, R4 ;  /* 0xff80000009037824 */ /* 0x040fe200078e0204 */
[----:B0-----:R-:W-:-:S05]  /*26f0*/  IADD3 R10, PT, PT, R9, 0x7f, -R16 ;  /* 0x0000007f090a7810 */ /* 0x001fca0007ffe810 */
[----:B------:R-:W-:Y:S02]  /*2700*/  IMAD.IADD R10, R10, 0x1, R5 ;  /* 0x000000010a0a7824 */ /* 0x000fe400078e0205 */
[----:B-1----:R-:W-:-:S04]  /*2710*/  FFMA R14, R11, R12, 1 ;  /* 0x3f8000000b0e7423 */ /* 0x002fc8000000000c */
[----:B------:R-:W-:-:S04]  /*2720*/  FFMA R13, R11, R14, R11 ;  /* 0x0000000e0b0d7223 */ /* 0x000fc8000000000b */
[----:B------:R-:W-:-:S04]  /*2730*/  FFMA R4, R3, R13, RZ ;  /* 0x0000000d03047223 */ /* 0x000fc800000000ff */
[----:B------:R-:W-:-:S04]  /*2740*/  FFMA R11, R12, R4, R3 ;  /* 0x000000040c0b7223 */ /* 0x000fc80000000003 */
[----:B------:R-:W-:-:S04]  /*2750*/  FFMA R14, R13, R11, R4 ;  /* 0x0000000b0d0e7223 */ /* 0x000fc80000000004 */
[----:B------:R-:W-:-:S04]  /*2760*/  FFMA R11, R12, R14, R3 ;  /* 0x0000000e0c0b7223 */ /* 0x000fc80000000003 */
[----:B------:R-:W-:-:S05]  /*2770*/  FFMA R3, R13, R11, R14 ;  /* 0x0000000b0d037223 */ /* 0x000fca000000000e */
[----:B------:R-:W-:-:S04]  /*2780*/  SHF.R.U32.HI R4, RZ, 0x17, R3 ;  /* 0x00000017ff047819 */ /* 0x000fc80000011603 */
[----:B------:R-:W-:-:S04]  /*2790*/  LOP3.LUT R4, R4, 0xff, RZ, 0xc0, !PT ;  /* 0x000000ff04047812 */ /* 0x000fc800078ec0ff */
[----:B------:R-:W-:-:S05]  /*27a0*/  IADD3 R12, PT, PT, R4, R10, RZ ;  /* 0x0000000a040c7210 */ /* 0x000fca0007ffe0ff */
[----:B------:R-:W-:-:S05]  /*27b0*/  VIADD R4, R12, 0xffffffff ;  /* 0xffffffff0c047836 */ /* 0x000fca0000000000 */
[----:B------:R-:W-:-:S13]  /*27c0*/  ISETP.GE.U32.AND P0, PT, R4, 0xfe, PT ;  /* 0x000000fe0400780c */ /* 0x000fda0003f06070 */
[----:B------:R-:W-:Y:S05]  /*27d0*/  @!P0 BRA `(.L_x_38) ;  /* 0x0000000000808947 */ /* 0x000fea0003800000 */
[----:B------:R-:W-:-:S13]  /*27e0*/  ISETP.GT.AND P0, PT, R12, 0xfe, PT ;  /* 0x000000fe0c00780c */ /* 0x000fda0003f04270 */
[----:B------:R-:W-:Y:S05]  /*27f0*/  @P0 BRA `(.L_x_39) ;  /* 0x00000000006c0947 */ /* 0x000fea0003800000 */
[----:B------:R-:W-:-:S13]  /*2800*/  ISETP.GE.AND P0, PT, R12, 0x1, PT ;  /* 0x000000010c00780c */ /* 0x000fda0003f06270 */
[----:B------:R-:W-:Y:S05]  /*2810*/  @P0 BRA `(.L_x_40) ;  /* 0x0000000000740947 */ /* 0x000fea0003800000 */
[----:B------:R-:W-:Y:S02]  /*2820*/  ISETP.GE.AND P0, PT, R12, -0x18, PT ;  /* 0xffffffe80c00780c */ /* 0x000fe40003f06270 */
[----:B------:R-:W-:-:S11]  /*2830*/  LOP3.LUT R3, R3, 0x80000000, RZ, 0xc0, !PT ;  /* 0x8000000003037812 */ /* 0x000fd600078ec0ff */
[----:B------:R-:W-:Y:S05]  /*2840*/  @!P0 BRA `(.L_x_40) ;  /* 0x0000000000688947 */ /* 0x000fea0003800000 */
[CCC-:B------:R-:W-:Y:S01]  /*2850*/  FFMA.RZ R4, R13.reuse, R11.reuse, R14.reuse ;  /* 0x0000000b0d047223 */ /* 0x1c0fe2000000c00e */
[C---:B------:R-:W-:Y:S02]  /*2860*/  VIADD R10, R12.reuse, 0x20 ;  /* 0x000000200c0a7836 */ /* 0x040fe40000000000 */
[CCC-:B------:R-:W-:Y:S01]  /*2870*/  FFMA.RM R5, R13.reuse, R11.reuse, R14.reuse ;  /* 0x0000000b0d057223 */ /* 0x1c0fe2000000400e */
[----:B------:R-:W-:Y:S02]  /*2880*/  ISETP.NE.AND P2, PT, R12, RZ, PT ;  /* 0x000000ff0c00720c */ /* 0x000fe40003f45270 */
[----:B------:R-:W-:Y:S01]  /*2890*/  LOP3.LUT R9, R4, 0x7fffff, RZ, 0xc0, !PT ;  /* 0x007fffff04097812 */ /* 0x000fe200078ec0ff */
[----:B------:R-:W-:Y:S01]  /*28a0*/  FFMA.RP R4, R13, R11, R14 ;  /* 0x0000000b0d047223 */ /* 0x000fe2000000800e */
[----:B------:R-:W-:Y:S01]  /*28b0*/  IMAD.MOV R11, RZ, RZ, -R12 ;  /* 0x000000ffff0b7224 */ /* 0x000fe200078e0a0c */
[----:B------:R-:W-:Y:S02]  /*28c0*/  ISETP.NE.AND P1, PT, R12, RZ, PT ;  /* 0x000000ff0c00720c */ /* 0x000fe40003f25270 */
[----:B------:R-:W-:-:S02]  /*28d0*/  LOP3.LUT R9, R9, 0x800000, RZ, 0xfc, !PT ;  /* 0x0080000009097812 */ /* 0x000fc400078efcff */
[----:B------:R-:W-:Y:S02]  /*28e0*/  FSETP.NEU.FTZ.AND P0, PT, R4, R5, PT ;  /* 0x000000050400720b */ /* 0x000fe40003f1d000 */
[----:B------:R-:W-:Y:S02]  /*28f0*/  SHF.L.U32 R10, R9, R10, RZ ;  /* 0x0000000a090a7219 */ /* 0x000fe400000006ff */
[----:B------:R-:W-:Y:S02]  /*2900*/  SEL R4, R11, RZ, P2 ;  /* 0x000000ff0b047207 */ /* 0x000fe40001000000 */
[----:B------:R-:W-:Y:S02]  /*2910*/  ISETP.NE.AND P1, PT, R10, RZ, P1 ;  /* 0x000000ff0a00720c */ /* 0x000fe40000f25270 */
[----:B------:R-:W-:Y:S02]  /*2920*/  SHF.R.U32.HI R4, RZ, R4, R9 ;  /* 0x00000004ff047219 */ /* 0x000fe40000011609 */
[----:B------:R-:W-:-:S02]  /*2930*/  PLOP3.LUT P0, PT, P0, P1, PT, 0xf8, 0x8f ;  /* 0x00000000008f781c */ /* 0x000fc40000703f70 */
[----:B------:R-:W-:Y:S02]  /*2940*/  SHF.R.U32.HI R10, RZ, 0x1, R4 ;  /* 0x00000001ff0a7819 */ /* 0x000fe40000011604 */
[----:B------:R-:W-:-:S04]  /*2950*/  SEL R5, RZ, 0x1, !P0 ;  /* 0x00000001ff057807 */ /* 0x000fc80004000000 */
[----:B------:R-:W-:-:S04]  /*2960*/  LOP3.LUT R5, R5, 0x1, R10, 0xf8, !PT ;  /* 0x0000000105057812 */ /* 0x000fc800078ef80a */
[----:B------:R-:W-:-:S05]  /*2970*/  LOP3.LUT R5, R5, R4, RZ, 0xc0, !PT ;  /* 0x0000000405057212 */ /* 0x000fca00078ec0ff */
[----:B------:R-:W-:-:S05]  /*2980*/  IMAD.IADD R10, R10, 0x1, R5 ;  /* 0x000000010a0a7824 */ /* 0x000fca00078e0205 */
[----:B------:R-:W-:Y:S01]  /*2990*/  LOP3.LUT R3, R10, R3, RZ, 0xfc, !PT ;  /* 0x000000030a037212 */ /* 0x000fe200078efcff */
[----:B------:R-:W-:Y:S06]  /*29a0*/  BRA `(.L_x_40) ;  /* 0x0000000000107947 */ /* 0x000fec0003800000 */
.L_x_39:
[----:B------:R-:W-:-:S04]  /*29b0*/  LOP3.LUT R3, R3, 0x80000000, RZ, 0xc0, !PT ;  /* 0x8000000003037812 */ /* 0x000fc800078ec0ff */
[----:B------:R-:W-:Y:S01]  /*29c0*/  LOP3.LUT R3, R3, 0x7f800000, RZ, 0xfc, !PT ;  /* 0x7f80000003037812 */ /* 0x000fe200078efcff */
[----:B------:R-:W-:Y:S06]  /*29d0*/  BRA `(.L_x_40) ;  /* 0x0000000000047947 */ /* 0x000fec0003800000 */
.L_x_38:
[----:B------:R-:W-:-:S07]  /*29e0*/  IMAD R3, R10, 0x800000, R3 ;  /* 0x008000000a037824 */ /* 0x000fce00078e0203 */
.L_x_40:
[----:B------:R-:W-:Y:S05]  /*29f0*/  BSYNC.RECONVERGENT B2 ;  /* 0x0000000000027941 */ /* 0x000fea0003800200 */
.L_x_37:
[----:B------:R-:W-:Y:S05]  /*2a00*/  BRA `(.L_x_41) ;  /* 0x0000000000207947 */ /* 0x000fea0003800000 */
.L_x_36:
[----:B------:R-:W-:-:S04]  /*2a10*/  LOP3.LUT R3, R9, 0x80000000, R4, 0x48, !PT ;  /* 0x8000000009037812 */ /* 0x000fc800078e4804 */
[----:B------:R-:W-:Y:S01]  /*2a20*/  LOP3.LUT R3, R3, 0x7f800000, RZ, 0xfc, !PT ;  /* 0x7f80000003037812 */ /* 0x000fe200078efcff */
[----:B------:R-:W-:Y:S06]  /*2a30*/  BRA `(.L_x_41) ;  /* 0x0000000000147947 */ /* 0x000fec0003800000 */
.L_x_35:
[----:B------:R-:W-:Y:S01]  /*2a40*/  LOP3.LUT R3, R9, 0x80000000, R4, 0x48, !PT ;  /* 0x8000000009037812 */ /* 0x000fe200078e4804 */
[----:B------:R-:W-:Y:S06]  /*2a50*/  BRA `(.L_x_41) ;  /* 0x00000000000c7947 */ /* 0x000fec0003800000 */
.L_x_34:
[----:B------:R-:W0:Y:S01]  /*2a60*/  MUFU.RSQ R3, -QNAN ;  /* 0xffc0000000037908 */ /* 0x000e220000001400 */
[----:B------:R-:W-:Y:S05]  /*2a70*/  BRA `(.L_x_41) ;  /* 0x0000000000047947 */ /* 0x000fea0003800000 */
.L_x_33:
[----:B------:R-:W-:-:S07]  /*2a80*/  FADD.FTZ R3, R4, R3 ;  /* 0x0000000304037221 */ /* 0x000fce0000010000 */
.L_x_41:
[----:B------:R-:W-:Y:S05]  /*2a90*/  BSYNC.RECONVERGENT B1 ;  /* 0x0000000000017941 */ /* 0x000fea0003800200 */
.L_x_31:
[----:B------:R-:W-:-:S04]  /*2aa0*/  IMAD.MOV.U32 R9, RZ, RZ, 0x0 ;  /* 0x00000000ff097424 */ /* 0x000fc800078e00ff */
[----:B0-----:R-:W-:Y:S05]  /*2ab0*/  RET.REL.NODEC R8 `(_Z19computeImageSummaryPfiiiiS_) ;  /* 0xffffffd408507950 */ /* 0x001fea0003c3ffff */
.L_x_42:
[----:B------:R-:W-:-:S00]  /*2ac0*/  BRA `(.L_x_42) ;  /* 0xfffffffc00fc7947 */ /* 0x000fc0000383ffff */
[----:B------:R-:W-:-:S00]  /*2ad0*/  NOP ;  /* 0x0000000000007918 */ /* 0x000fc00000000000 */
        /* <DEDUP_REMOVED lines=10> */
.L_x_44:


//--------------------- .nv.global.init           --------------------------
	.section	.nv.global.init,"aw",@progbits
.nv.global.init:
	.type		$str,@object
	.size		$str,(.L_0 - $str)
$str:
        /*0000*/ 	.byte	0x25, 0x2e, 0x36, 0x66, 0x20, 0x0a, 0x00
.L_0:


//--------------------- .nv.shared.reserved.0     --------------------------
	.section	.nv.shared.reserved.0,"aw",@nobits
	.weak		__nv_reservedSMEM_offset_0_alias
	.size		__nv_reservedSMEM_offset_0_alias, 0, 64
	.other		__nv_reservedSMEM_offset_0_alias,@"STO_CUDA_RESERVED_SHARED STV_DEFAULT"
__nv_reservedSMEM_offset_0_alias:
	.zero		0
	.zero		64


//--------------------- .nv.constant0._Z19computeImageSummaryPfiiiiS_ --------------------------
	.section	.nv.constant0._Z19computeImageSummaryPfiiiiS_,"a",@progbits
	.sectionflags	@""
	.align	4
.nv.constant0._Z19computeImageSummaryPfiiiiS_:
	.zero		928


//--------------------- SYMBOLS --------------------------

	.type		.nv.reservedSmem.offset0,@object
	.size		.nv.reservedSmem.offset0,0x4
	.type		vprintf,@function
